// auto-generated by cutlass_sweep.gemm — config: {"arch": "sm_90", "cluster_m": 2, "cluster_n": 1, "dtype": "int8", "dtype_b": "int8", "layout": "nt", "stages": 0, "tile_k": 64, "tile_m": 192, "tile_n": 80}
#include "cutlass/cutlass.h"
#include "cutlass/gemm/collective/collective_builder.hpp"
#include "cutlass/gemm/device/gemm_universal_adapter.h"
#include "cutlass/gemm/kernel/gemm_universal.hpp"
#include "cutlass/epilogue/collective/collective_builder.hpp"

using ElemA = int8_t;
using ElemB = int8_t;
using ElemCD = int8_t;
using Acc  = int32_t;
using TileShape    = cute::Shape<cute::_192, cute::_80, cute::_64>;
using ClusterShape = cute::Shape<cute::_2, cute::_1, cute::_1>;

using CollectiveEpilogue = typename cutlass::epilogue::collective::CollectiveBuilder<
    cutlass::arch::Sm90, cutlass::arch::OpClassTensorOp,
    TileShape, ClusterShape,
    cutlass::epilogue::collective::EpilogueTileAuto,
    Acc, Acc,
    ElemCD, cutlass::layout::RowMajor, 128 / cutlass::sizeof_bits<ElemCD>::value,
    ElemCD, cutlass::layout::RowMajor, 128 / cutlass::sizeof_bits<ElemCD>::value,
    cutlass::epilogue::collective::EpilogueScheduleAuto
  >::CollectiveOp;

using CollectiveMainloop = typename cutlass::gemm::collective::CollectiveBuilder<
    cutlass::arch::Sm90, cutlass::arch::OpClassTensorOp,
    ElemA, cutlass::layout::RowMajor, 128 / cutlass::sizeof_bits<ElemA>::value,
    ElemB, cutlass::layout::ColumnMajor, 128 / cutlass::sizeof_bits<ElemB>::value,
    Acc,
    TileShape, ClusterShape,
    cutlass::gemm::collective::StageCountAutoCarveout<static_cast<int>(sizeof(typename CollectiveEpilogue::SharedStorage))>,
    cutlass::gemm::collective::KernelScheduleAuto
  >::CollectiveOp;

using GemmKernel = cutlass::gemm::kernel::GemmUniversal<
    cute::Shape<int,int,int,int>,
    CollectiveMainloop,
    CollectiveEpilogue
>;
using Gemm = cutlass::gemm::device::GemmUniversalAdapter<GemmKernel>;

// Force the device kernel symbol into the cubin without needing a host main.
auto* _anchor = &cutlass::device_kernel<GemmKernel>;


// ===== COMPILED SASS (sm_90a) =====

	.target	sm_90a

	.elftype	@"ET_EXEC"


//--------------------- .note.nv.tkinfo           --------------------------
	.section	.note.nv.tkinfo,"",@"SHT_NOTE"
	.sectionflags	@"SHF_NOTE_NV_TKINFO"
	.tkinfo
        /*0018*/ 	.word	0x00000002
        /*0030*/ 	.string	""
        /*0030*/ 	.string	"ptxas"
        /*0030*/ 	.string	"Cuda compilation tools, release 13.0, V13.0.88"
        /*0030*/ 	.string	"Build cuda_13.0.r13.0/compiler.36424714_0"
        /*0030*/ 	.string	"-arch sm_90a -m 64 "



//--------------------- .note.nv.cuinfo           --------------------------
	.section	.note.nv.cuinfo,"",@"SHT_NOTE"
	.sectionflags	@"SHF_NOTE_NV_CUINFO"
        /*0018*/ 	.short	0x0002
        /*001a*/ 	.short	0x005a
        /*001c*/ 	.short	0x0082
	.zero		2


//--------------------- .nv.info                  --------------------------
	.section	.nv.info,"",@"SHT_CUDA_INFO"
	.align	4


	//----- nvinfo : EIATTR_REGCOUNT
	.align		4
        /*0000*/ 	.byte	0x04, 0x2f
        /*0002*/ 	.short	(.L_15 - .L_14)
	.align		4
.L_14:
        /*0004*/ 	.word	index@(_ZN7cutlass13device_kernelINS_4gemm6kernel13GemmUniversalIN4cute5tupleIJiiiiEEENS1_10collective13CollectiveMmaINS1_34MainloopSm90TmaGmmaWarpSpecializedILi13ENS5_IJNS4_1CILi2EEENSA_ILi1EEESC_EEENS1_35KernelTmaWarpSpecializedCooperativeEEENS5_IJNSA_ILi192EEENSA_ILi80EEENSA_ILi64EEEEEEaNS5_IJlSC_lEEEaSK_NS4_8TiledMMAINS4_8MMA_AtomIJNS4_4SM904GMMA26MMA_64x16x32_S32S8S8_SS_TNEEEENS4_6LayoutISD_NS5_IJSC_NSA_ILi0EEESS_EEEEENS5_IJNS4_10UnderscoreESV_SV_EEEEENS4_13SM90_TMA_LOADENS4_14ComposedLayoutINS4_7SwizzleILi2ELi4ELi3EEENS4_18smem_ptr_flag_bitsILi8EEENSR_INS5_IJNSA_ILi8EEESI_EEENS5_IJSI_SC_EEEEEEEvNS4_8identityENS4_23SM90_TMA_LOAD_MULTICASTES18_vS19_EENS_8epilogue10collective6detail29Sm90TmaWarpSpecializedAdapterINS1D_15DefaultEpilogueIaSK_SK_NS1C_6thread17LinearCombinationIaLi1EiiLNS1H_9ScaleType4KindE0ELNS_15FloatRoundStyleE2EaEENS1_15EpilogueDefaultEEEEEvvEEEEvNT_6ParamsE)
        /*0008*/ 	.word	0x000000a8


	//----- nvinfo : EIATTR_FRAME_SIZE
	.align		4
.L_15:
        /*000c*/ 	.byte	0x04, 0x11
        /*000e*/ 	.short	(.L_17 - .L_16)
	.align		4
.L_16:
        /*0010*/ 	.word	index@(_ZN7cutlass13device_kernelINS_4gemm6kernel13GemmUniversalIN4cute5tupleIJiiiiEEENS1_10collective13CollectiveMmaINS1_34MainloopSm90TmaGmmaWarpSpecializedILi13ENS5_IJNS4_1CILi2EEENSA_ILi1EEESC_EEENS1_35KernelTmaWarpSpecializedCooperativeEEENS5_IJNSA_ILi192EEENSA_ILi80EEENSA_ILi64EEEEEEaNS5_IJlSC_lEEEaSK_NS4_8TiledMMAINS4_8MMA_AtomIJNS4_4SM904GMMA26MMA_64x16x32_S32S8S8_SS_TNEEEENS4_6LayoutISD_NS5_IJSC_NSA_ILi0EEESS_EEEEENS5_IJNS4_10UnderscoreESV_SV_EEEEENS4_13SM90_TMA_LOADENS4_14ComposedLayoutINS4_7SwizzleILi2ELi4ELi3EEENS4_18smem_ptr_flag_bitsILi8EEENSR_INS5_IJNSA_ILi8EEESI_EEENS5_IJSI_SC_EEEEEEEvNS4_8identityENS4_23SM90_TMA_LOAD_MULTICASTES18_vS19_EENS_8epilogue10collective6detail29Sm90TmaWarpSpecializedAdapterINS1D_15DefaultEpilogueIaSK_SK_NS1C_6thread17LinearCombinationIaLi1EiiLNS1H_9ScaleType4KindE0ELNS_15FloatRoundStyleE2EaEENS1_15EpilogueDefaultEEEEEvvEEEEvNT_6ParamsE)
        /*0014*/ 	.word	0x00000000


	//----- nvinfo : EIATTR_MIN_STACK_SIZE
	.align		4
.L_17:
        /*0018*/ 	.byte	0x04, 0x12
        /*001a*/ 	.short	(.L_19 - .L_18)
	.align		4
.L_18:
        /*001c*/ 	.word	index@(_ZN7cutlass13device_kernelINS_4gemm6kernel13GemmUniversalIN4cute5tupleIJiiiiEEENS1_10collective13CollectiveMmaINS1_34MainloopSm90TmaGmmaWarpSpecializedILi13ENS5_IJNS4_1CILi2EEENSA_ILi1EEESC_EEENS1_35KernelTmaWarpSpecializedCooperativeEEENS5_IJNSA_ILi192EEENSA_ILi80EEENSA_ILi64EEEEEEaNS5_IJlSC_lEEEaSK_NS4_8TiledMMAINS4_8MMA_AtomIJNS4_4SM904GMMA26MMA_64x16x32_S32S8S8_SS_TNEEEENS4_6LayoutISD_NS5_IJSC_NSA_ILi0EEESS_EEEEENS5_IJNS4_10UnderscoreESV_SV_EEEEENS4_13SM90_TMA_LOADENS4_14ComposedLayoutINS4_7SwizzleILi2ELi4ELi3EEENS4_18smem_ptr_flag_bitsILi8EEENSR_INS5_IJNSA_ILi8EEESI_EEENS5_IJSI_SC_EEEEEEEvNS4_8identityENS4_23SM90_TMA_LOAD_MULTICASTES18_vS19_EENS_8epilogue10collective6detail29Sm90TmaWarpSpecializedAdapterINS1D_15DefaultEpilogueIaSK_SK_NS1C_6thread17LinearCombinationIaLi1EiiLNS1H_9ScaleType4KindE0ELNS_15FloatRoundStyleE2EaEENS1_15EpilogueDefaultEEEEEvvEEEEvNT_6ParamsE)
        /*0020*/ 	.word	0x00000000
.L_19:


//--------------------- .nv.compat                --------------------------
	.section	.nv.compat,"",@"SHT_CUDA_COMPAT_INFO"
	.align	4
        /*0000*/ 	.byte	0x02, 0x09, 0x01, 0x00, 0x02, 0x02, 0x04, 0x00, 0x02, 0x05, 0x05, 0x00, 0x03, 0x07, 0x01, 0x01
        /*0010*/ 	.byte	0x02, 0x03, 0x01, 0x00, 0x02, 0x06, 0x01, 0x00, 0x04, 0x0b, 0x08, 0x00, 0x00, 0x00, 0x00, 0x00
        /*0020*/ 	.byte	0x00, 0x00, 0x00, 0x00


//--------------------- .nv.info._ZN7cutlass13device_kernelINS_4gemm6kernel13GemmUniversalIN4cute5tupleIJiiiiEEENS1_10collective13CollectiveMmaINS1_34MainloopSm90TmaGmmaWarpSpecializedILi13ENS5_IJNS4_1CILi2EEENSA_ILi1EEESC_EEENS1_35KernelTmaWarpSpecializedCooperativeEEENS5_IJNSA_ILi192EEENSA_ILi80EEENSA_ILi64EEEEEEaNS5_IJlSC_lEEEaSK_NS4_8TiledMMAINS4_8MMA_AtomIJNS4_4SM904GMMA26MMA_64x16x32_S32S8S8_SS_TNEEEENS4_6LayoutISD_NS5_IJSC_NSA_ILi0EEESS_EEEEENS5_IJNS4_10UnderscoreESV_SV_EEEEENS4_13SM90_TMA_LOADENS4_14ComposedLayoutINS4_7SwizzleILi2ELi4ELi3EEENS4_18smem_ptr_flag_bitsILi8EEENSR_INS5_IJNSA_ILi8EEESI_EEENS5_IJSI_SC_EEEEEEEvNS4_8identityENS4_23SM90_TMA_LOAD_MULTICASTES18_vS19_EENS_8epilogue10collective6detail29Sm90TmaWarpSpecializedAdapterINS1D_15DefaultEpilogueIaSK_SK_NS1C_6thread17LinearCombinationIaLi1EiiLNS1H_9ScaleType4KindE0ELNS_15FloatRoundStyleE2EaEENS1_15EpilogueDefaultEEEEEvvEEEEvNT_6ParamsE --------------------------
	.section	.nv.info._ZN7cutlass13device_kernelINS_4gemm6kernel13GemmUniversalIN4cute5tupleIJiiiiEEENS1_10collective13CollectiveMmaINS1_34MainloopSm90TmaGmmaWarpSpecializedILi13ENS5_IJNS4_1CILi2EEENSA_ILi1EEESC_EEENS1_35KernelTmaWarpSpecializedCooperativeEEENS5_IJNSA_ILi192EEENSA_ILi80EEENSA_ILi64EEEEEEaNS5_IJlSC_lEEEaSK_NS4_8TiledMMAINS4_8MMA_AtomIJNS4_4SM904GMMA26MMA_64x16x32_S32S8S8_SS_TNEEEENS4_6LayoutISD_NS5_IJSC_NSA_ILi0EEESS_EEEEENS5_IJNS4_10UnderscoreESV_SV_EEEEENS4_13SM90_TMA_LOADENS4_14ComposedLayoutINS4_7SwizzleILi2ELi4ELi3EEENS4_18smem_ptr_flag_bitsILi8EEENSR_INS5_IJNSA_ILi8EEESI_EEENS5_IJSI_SC_EEEEEEEvNS4_8identityENS4_23SM90_TMA_LOAD_MULTICASTES18_vS19_EENS_8epilogue10collective6detail29Sm90TmaWarpSpecializedAdapterINS1D_15DefaultEpilogueIaSK_SK_NS1C_6thread17LinearCombinationIaLi1EiiLNS1H_9ScaleType4KindE0ELNS_15FloatRoundStyleE2EaEENS1_15EpilogueDefaultEEEEEvvEEEEvNT_6ParamsE,"",@"SHT_CUDA_INFO"
	.sectionflags	@""
	.align	4


	//----- nvinfo : EIATTR_CUDA_API_VERSION
	.align		4
        /*0000*/ 	.byte	0x04, 0x37
        /*0002*/ 	.short	(.L_21 - .L_20)
.L_20:
        /*0004*/ 	.word	0x00000082


	//----- nvinfo : EIATTR_KPARAM_INFO
	.align		4
.L_21:
        /*0008*/ 	.byte	0x04, 0x17
        /*000a*/ 	.short	(.L_23 - .L_22)
.L_22:
        /*000c*/ 	.word	0x00000000
        /*0010*/ 	.short	0x0000
        /*0012*/ 	.short	0x0070
        /*0014*/ 	.byte	0x00, 0xf0, 0x01, 0x10


	//----- nvinfo : EIATTR_SPARSE_MMA_MASK
	.align		4
.L_23:
        /*0018*/ 	.byte	0x03, 0x50
        /*001a*/ 	.short	0x0000


	//----- nvinfo : EIATTR_MAXREG_COUNT
	.align		4
        /*001c*/ 	.byte	0x03, 0x1b
        /*001e*/ 	.short	0x00a8


	//----- nvinfo : EIATTR_NUM_BARRIERS
	.align		4
        /*0020*/ 	.byte	0x02, 0x4c
        /*0022*/ 	.byte	0x01
	.zero		1


	//----- nvinfo : EIATTR_EXTERNS
	.align		4
        /*0024*/ 	.byte	0x04, 0x0f
        /*0026*/ 	.short	(.L_25 - .L_24)


	//   ....[0]....
	.align		4
.L_24:
        /*0028*/ 	.word	index@(__assertfail)


	//----- nvinfo : EIATTR_MERCURY_ISA_VERSION
	.align		4
.L_25:
        /*002c*/ 	.byte	0x03, 0x5f
        /*002e*/ 	.short	0x0101


	//----- nvinfo : EIATTR_INT_WARP_WIDE_INSTR_OFFSETS
	.align		4
        /*0030*/ 	.byte	0x04, 0x31
        /*0032*/ 	.short	(.L_27 - .L_26)


	//   ....[0]....
.L_26:
        /*0034*/ 	.word	0x000005d0


	//   ....[1]....
        /*0038*/ 	.word	0x00000600


	//   ....[2]....
        /*003c*/ 	.word	0x000007c0


	//----- nvinfo : EIATTR_COOP_GROUP_MASK_REGIDS
	.align		4
.L_27:
        /*0040*/ 	.byte	0x04, 0x29
        /*0042*/ 	.short	(.L_29 - .L_28)


	//   ....[0]....
.L_28:
        /*0044*/ 	.word	0xffffffff


	//   ....[1]....
        /*0048*/ 	.word	0xffffffff


	//   ....[2]....
        /*004c*/ 	.word	0xffffffff


	//   ....[3]....
        /*0050*/ 	.word	0xffffffff


	//   ....[4]....
        /*0054*/ 	.word	0xffffffff


	//   ....[5]....
        /*0058*/ 	.word	0xffffffff


	//----- nvinfo : EIATTR_COOP_GROUP_INSTR_OFFSETS
	.align		4
.L_29:
        /*005c*/ 	.byte	0x04, 0x28
        /*005e*/ 	.short	(.L_31 - .L_30)


	//   ....[0]....
.L_30:
        /*0060*/ 	.word	0x00000060


	//   ....[1]....
        /*0064*/ 	.word	0x00000070


	//   ....[2]....
        /*0068*/ 	.word	0x00000130


	//   ....[3]....
        /*006c*/ 	.word	0x00000420


	//   ....[4]....
        /*0070*/ 	.word	0x00000940


	//   ....[5]....
        /*0074*/ 	.word	0x00001370


	//----- nvinfo : EIATTR_REG_RECONFIG
	.align		4
.L_31:
        /*0078*/ 	.byte	0x01, 0x54
	.zero		2


	//----- nvinfo : EIATTR_SYSCALL_OFFSETS
	.align		4
        /*007c*/ 	.byte	0x04, 0x46
        /*007e*/ 	.short	(.L_33 - .L_32)


	//   ....[0]....
.L_32:
        /*0080*/ 	.word	0x00001540


	//----- nvinfo : EIATTR_MBARRIER_INSTR_OFFSETS
	.align		4
.L_33:
        /*0084*/ 	.byte	0x04, 0x39
        /*0086*/ 	.short	(.L_35 - .L_34)


	//   ....[0]....
.L_34:
        /*0088*/ 	.word	0x00000250
        /*008c*/ 	.word	0x000000ff
        /*0090*/ 	.word	0x00000000
        /*0094*/ 	.short	0x0100
        /*0096*/ 	.byte	0x08
	.zero		1


	//   ....[1]....
        /*0098*/ 	.word	0x00000260
        /*009c*/ 	.word	0x000000ff
        /*00a0*/ 	.word	0x00000068
        /*00a4*/ 	.short	0x0100
        /*00a6*/ 	.byte	0x08
	.zero		1


	//   ....[2]....
        /*00a8*/ 	.word	0x00000270
        /*00ac*/ 	.word	0x000000ff
        /*00b0*/ 	.word	0x00000008
        /*00b4*/ 	.short	0x0100
        /*00b6*/ 	.byte	0x08
	.zero		1


	//   ....[3]....
        /*00b8*/ 	.word	0x00000280
        /*00bc*/ 	.word	0x000000ff
        /*00c0*/ 	.word	0x00000070
        /*00c4*/ 	.short	0x0100
        /*00c6*/ 	.byte	0x08
	.zero		1


	//   ....[4]....
        /*00c8*/ 	.word	0x00000290
        /*00cc*/ 	.word	0x000000ff
        /*00d0*/ 	.word	0x00000010
        /*00d4*/ 	.short	0x0100
        /*00d6*/ 	.byte	0x08
	.zero		1


	//   ....[5]....
        /*00d8*/ 	.word	0x000002a0
        /*00dc*/ 	.word	0x000000ff
        /*00e0*/ 	.word	0x00000078
        /*00e4*/ 	.short	0x0100
        /*00e6*/ 	.byte	0x08
	.zero		1


	//   ....[6]....
        /*00e8*/ 	.word	0x000002b0
        /*00ec*/ 	.word	0x000000ff
        /*00f0*/ 	.word	0x00000018
        /*00f4*/ 	.short	0x0100
        /*00f6*/ 	.byte	0x08
	.zero		1


	//   ....[7]....
        /*00f8*/ 	.word	0x000002c0
        /*00fc*/ 	.word	0x000000ff
        /*0100*/ 	.word	0x00000080
        /*0104*/ 	.short	0x0100
        /*0106*/ 	.byte	0x08
	.zero		1


	//   ....[8]....
        /*0108*/ 	.word	0x000002d0
        /*010c*/ 	.word	0x000000ff
        /*0110*/ 	.word	0x00000020
        /*0114*/ 	.short	0x0100
        /*0116*/ 	.byte	0x08
	.zero		1


	//   ....[9]....
        /*0118*/ 	.word	0x000002e0
        /*011c*/ 	.word	0x000000ff
        /*0120*/ 	.word	0x00000088
        /*0124*/ 	.short	0x0100
        /*0126*/ 	.byte	0x08
	.zero		1


	//   ....[10]....
        /*0128*/ 	.word	0x000002f0
        /*012c*/ 	.word	0x000000ff
        /*0130*/ 	.word	0x00000028
        /*0134*/ 	.short	0x0100
        /*0136*/ 	.byte	0x08
	.zero		1


	//   ....[11]....
        /*0138*/ 	.word	0x00000300
        /*013c*/ 	.word	0x000000ff
        /*0140*/ 	.word	0x00000090
        /*0144*/ 	.short	0x0100
        /*0146*/ 	.byte	0x08
	.zero		1


	//   ....[12]....
        /*0148*/ 	.word	0x00000310
        /*014c*/ 	.word	0x000000ff
        /*0150*/ 	.word	0x00000030
        /*0154*/ 	.short	0x0100
        /*0156*/ 	.byte	0x08
	.zero		1


	//   ....[13]....
        /*0158*/ 	.word	0x00000320
        /*015c*/ 	.word	0x000000ff
        /*0160*/ 	.word	0x00000098
        /*0164*/ 	.short	0x0100
        /*0166*/ 	.byte	0x08
	.zero		1


	//   ....[14]....
        /*0168*/ 	.word	0x00000330
        /*016c*/ 	.word	0x000000ff
        /*0170*/ 	.word	0x00000038
        /*0174*/ 	.short	0x0100
        /*0176*/ 	.byte	0x08
	.zero		1


	//   ....[15]....
        /*0178*/ 	.word	0x00000340
        /*017c*/ 	.word	0x000000ff
        /*0180*/ 	.word	0x000000a0
        /*0184*/ 	.short	0x0100
        /*0186*/ 	.byte	0x08
	.zero		1


	//   ....[16]....
        /*0188*/ 	.word	0x00000350
        /*018c*/ 	.word	0x000000ff
        /*0190*/ 	.word	0x00000040
        /*0194*/ 	.short	0x0100
        /*0196*/ 	.byte	0x08
	.zero		1


	//   ....[17]....
        /*0198*/ 	.word	0x00000360
        /*019c*/ 	.word	0x000000ff
        /*01a0*/ 	.word	0x000000a8
        /*01a4*/ 	.short	0x0100
        /*01a6*/ 	.byte	0x08
	.zero		1


	//   ....[18]....
        /*01a8*/ 	.word	0x00000370
        /*01ac*/ 	.word	0x000000ff
        /*01b0*/ 	.word	0x00000048
        /*01b4*/ 	.short	0x0100
        /*01b6*/ 	.byte	0x08
	.zero		1


	//   ....[19]....
        /*01b8*/ 	.word	0x00000380
        /*01bc*/ 	.word	0x000000ff
        /*01c0*/ 	.word	0x000000b0
        /*01c4*/ 	.short	0x0100
        /*01c6*/ 	.byte	0x08
	.zero		1


	//   ....[20]....
        /*01c8*/ 	.word	0x00000390
        /*01cc*/ 	.word	0x000000ff
        /*01d0*/ 	.word	0x00000050
        /*01d4*/ 	.short	0x0100
        /*01d6*/ 	.byte	0x08
	.zero		1


	//   ....[21]....
        /*01d8*/ 	.word	0x000003a0
        /*01dc*/ 	.word	0x000000ff
        /*01e0*/ 	.word	0x000000b8
        /*01e4*/ 	.short	0x0100
        /*01e6*/ 	.byte	0x08
	.zero		1


	//   ....[22]....
        /*01e8*/ 	.word	0x000003b0
        /*01ec*/ 	.word	0x000000ff
        /*01f0*/ 	.word	0x00000058
        /*01f4*/ 	.short	0x0100
        /*01f6*/ 	.byte	0x08
	.zero		1


	//   ....[23]....
        /*01f8*/ 	.word	0x000003c0
        /*01fc*/ 	.word	0x000000ff
        /*0200*/ 	.word	0x000000c0
        /*0204*/ 	.short	0x0100
        /*0206*/ 	.byte	0x08
	.zero		1


	//   ....[24]....
        /*0208*/ 	.word	0x000003d0
        /*020c*/ 	.word	0x000000ff
        /*0210*/ 	.word	0x00000060
        /*0214*/ 	.short	0x0100
        /*0216*/ 	.byte	0x08
	.zero		1


	//   ....[25]....
        /*0218*/ 	.word	0x000003e0
        /*021c*/ 	.word	0x000000ff
        /*0220*/ 	.word	0x000000c8
        /*0224*/ 	.short	0x0100
        /*0226*/ 	.byte	0x08
	.zero		1


	//   ....[26]....
        /*0228*/ 	.word	0x00000840
        /*022c*/ 	.word	0x000000ff
        /*0230*/ 	.word	0x000000e0
        /*0234*/ 	.short	0x0100
        /*0236*/ 	.byte	0x06
	.zero		1


	//   ....[27]....
        /*0238*/ 	.word	0x000008d0
        /*023c*/ 	.word	0x000000ff
        /*0240*/ 	.word	0x000000e8
        /*0244*/ 	.short	0x0100
        /*0246*/ 	.byte	0x06
	.zero		1


	//   ....[28]....
        /*0248*/ 	.word	0x00001610
        /*024c*/ 	.word	0x00000003
        /*0250*/ 	.word	0x00000000
        /*0254*/ 	.short	0x010a
        /*0256*/ 	.byte	0x3f
	.zero		1


	//   ....[29]....
        /*0258*/ 	.word	0x00001650
        /*025c*/ 	.word	0x00000003
        /*0260*/ 	.word	0x00000000
        /*0264*/ 	.short	0x010a
        /*0266*/ 	.byte	0x3f
	.zero		1


	//   ....[30]....
        /*0268*/ 	.word	0x00001fe0
        /*026c*/ 	.word	0x00000005
        /*0270*/ 	.word	0x00000000
        /*0274*/ 	.short	0x010a
        /*0276*/ 	.byte	0x3f
	.zero		1


	//   ....[31]....
        /*0278*/ 	.word	0x00002020
        /*027c*/ 	.word	0x00000005
        /*0280*/ 	.word	0x00000000
        /*0284*/ 	.short	0x010a
        /*0286*/ 	.byte	0x3f
	.zero		1


	//   ....[32]....
        /*0288*/ 	.word	0x00002850
        /*028c*/ 	.word	0x00000005
        /*0290*/ 	.word	0x00000000
        /*0294*/ 	.short	0x0101
        /*0296*/ 	.byte	0x3f
	.zero		1


	//   ....[33]....
        /*0298*/ 	.word	0x00002a70
        /*029c*/ 	.word	0x00000003
        /*02a0*/ 	.word	0x00000000
        /*02a4*/ 	.short	0x0101
        /*02a6*/ 	.byte	0x3f
	.zero		1


	//   ....[34]....
        /*02a8*/ 	.word	0x00007ce0
        /*02ac*/ 	.word	0x00000017
        /*02b0*/ 	.word	0x00000068
        /*02b4*/ 	.short	0x010a
        /*02b6*/ 	.byte	0x3f
	.zero		1


	//   ....[35]....
        /*02b8*/ 	.word	0x00008050
        /*02bc*/ 	.word	0x00000003
        /*02c0*/ 	.word	0x000000e8
        /*02c4*/ 	.short	0x0101
        /*02c6*/ 	.byte	0x3f
	.zero		1


	//   ....[36]....
        /*02c8*/ 	.word	0x000087b0
        /*02cc*/ 	.word	0x00000007
        /*02d0*/ 	.word	0x00000000
        /*02d4*/ 	.short	0x010a
        /*02d6*/ 	.byte	0x3f
	.zero		1


	//   ....[37]....
        /*02d8*/ 	.word	0x00008830
        /*02dc*/ 	.word	0x00000008
        /*02e0*/ 	.word	0x00000000
        /*02e4*/ 	.short	0x010a
        /*02e6*/ 	.byte	0x3f
	.zero		1


	//   ....[38]....
        /*02e8*/ 	.word	0x000088c0
        /*02ec*/ 	.word	0x00000009
        /*02f0*/ 	.word	0x00000000
        /*02f4*/ 	.short	0x010a
        /*02f6*/ 	.byte	0x3f
	.zero		1


	//   ....[39]....
        /*02f8*/ 	.word	0x00008950
        /*02fc*/ 	.word	0x00000008
        /*0300*/ 	.word	0x00000000
        /*0304*/ 	.short	0x010a
        /*0306*/ 	.byte	0x3f
	.zero		1


	//   ....[40]....
        /*0308*/ 	.word	0x000089e0
        /*030c*/ 	.word	0x00000009
        /*0310*/ 	.word	0x00000000
        /*0314*/ 	.short	0x010a
        /*0316*/ 	.byte	0x3f
	.zero		1


	//   ....[41]....
        /*0318*/ 	.word	0x00008a70
        /*031c*/ 	.word	0x00000008
        /*0320*/ 	.word	0x00000000
        /*0324*/ 	.short	0x010a
        /*0326*/ 	.byte	0x3f
	.zero		1


	//   ....[42]....
        /*0328*/ 	.word	0x00008b00
        /*032c*/ 	.word	0x00000009
        /*0330*/ 	.word	0x00000000
        /*0334*/ 	.short	0x010a
        /*0336*/ 	.byte	0x3f
	.zero		1


	//   ....[43]....
        /*0338*/ 	.word	0x00008b90
        /*033c*/ 	.word	0x00000008
        /*0340*/ 	.word	0x00000000
        /*0344*/ 	.short	0x010a
        /*0346*/ 	.byte	0x3f
	.zero		1


	//   ....[44]....
        /*0348*/ 	.word	0x00008c20
        /*034c*/ 	.word	0x00000009
        /*0350*/ 	.word	0x00000000
        /*0354*/ 	.short	0x010a
        /*0356*/ 	.byte	0x3f
	.zero		1


	//   ....[45]....
        /*0358*/ 	.word	0x00008cb0
        /*035c*/ 	.word	0x00000008
        /*0360*/ 	.word	0x00000000
        /*0364*/ 	.short	0x010a
        /*0366*/ 	.byte	0x3f
	.zero		1


	//   ....[46]....
        /*0368*/ 	.word	0x00008d40
        /*036c*/ 	.word	0x00000009
        /*0370*/ 	.word	0x00000000
        /*0374*/ 	.short	0x010a
        /*0376*/ 	.byte	0x3f
	.zero		1


	//   ....[47]....
        /*0378*/ 	.word	0x00008dd0
        /*037c*/ 	.word	0x00000006
        /*0380*/ 	.word	0x00000000
        /*0384*/ 	.short	0x010a
        /*0386*/ 	.byte	0x3f
	.zero		1


	//   ....[48]....
        /*0388*/ 	.word	0x00008e60
        /*038c*/ 	.word	0x00000003
        /*0390*/ 	.word	0x00000000
        /*0394*/ 	.short	0x010a
        /*0396*/ 	.byte	0x3f
	.zero		1


	//   ....[49]....
        /*0398*/ 	.word	0x00008ec0
        /*039c*/ 	.word	0x00000003
        /*03a0*/ 	.word	0x00000000
        /*03a4*/ 	.short	0x010a
        /*03a6*/ 	.byte	0x3f
	.zero		1


	//   ....[50]....
        /*03a8*/ 	.word	0x00008f10
        /*03ac*/ 	.word	0x00000005
        /*03b0*/ 	.word	0x00000000
        /*03b4*/ 	.short	0x010a
        /*03b6*/ 	.byte	0x3f
	.zero		1


	//   ....[51]....
        /*03b8*/ 	.word	0x00008fe0
        /*03bc*/ 	.word	0x00000017
        /*03c0*/ 	.word	0x00000068
        /*03c4*/ 	.short	0x010a
        /*03c6*/ 	.byte	0x3f
	.zero		1


	//   ....[52]....
        /*03c8*/ 	.word	0x000090b0
        /*03cc*/ 	.word	0x00000007
        /*03d0*/ 	.word	0x00000000
        /*03d4*/ 	.short	0x010a
        /*03d6*/ 	.byte	0x3f
	.zero		1


	//   ....[53]....
        /*03d8*/ 	.word	0x00009100
        /*03dc*/ 	.word	0x00000008
        /*03e0*/ 	.word	0x00000000
        /*03e4*/ 	.short	0x010a
        /*03e6*/ 	.byte	0x3f
	.zero		1


	//   ....[54]....
        /*03e8*/ 	.word	0x00009150
        /*03ec*/ 	.word	0x00000009
        /*03f0*/ 	.word	0x00000000
        /*03f4*/ 	.short	0x010a
        /*03f6*/ 	.byte	0x3f
	.zero		1


	//   ....[55]....
        /*03f8*/ 	.word	0x000091a0
        /*03fc*/ 	.word	0x00000008
        /*0400*/ 	.word	0x00000000
        /*0404*/ 	.short	0x010a
        /*0406*/ 	.byte	0x3f
	.zero		1


	//   ....[56]....
        /*0408*/ 	.word	0x000091f0
        /*040c*/ 	.word	0x00000009
        /*0410*/ 	.word	0x00000000
        /*0414*/ 	.short	0x010a
        /*0416*/ 	.byte	0x3f
	.zero		1


	//   ....[57]....
        /*0418*/ 	.word	0x00009240
        /*041c*/ 	.word	0x00000008
        /*0420*/ 	.word	0x00000000
        /*0424*/ 	.short	0x010a
        /*0426*/ 	.byte	0x3f
	.zero		1


	//   ....[58]....
        /*0428*/ 	.word	0x00009290
        /*042c*/ 	.word	0x00000009
        /*0430*/ 	.word	0x00000000
        /*0434*/ 	.short	0x010a
        /*0436*/ 	.byte	0x3f
	.zero		1


	//   ....[59]....
        /*0438*/ 	.word	0x000092e0
        /*043c*/ 	.word	0x00000008
        /*0440*/ 	.word	0x00000000
        /*0444*/ 	.short	0x010a
        /*0446*/ 	.byte	0x3f
	.zero		1


	//   ....[60]....
        /*0448*/ 	.word	0x00009330
        /*044c*/ 	.word	0x00000009
        /*0450*/ 	.word	0x00000000
        /*0454*/ 	.short	0x010a
        /*0456*/ 	.byte	0x3f
	.zero		1


	//   ....[61]....
        /*0458*/ 	.word	0x00009380
        /*045c*/ 	.word	0x00000008
        /*0460*/ 	.word	0x00000000
        /*0464*/ 	.short	0x010a
        /*0466*/ 	.byte	0x3f
	.zero		1


	//   ....[62]....
        /*0468*/ 	.word	0x000093d0
        /*046c*/ 	.word	0x00000009
        /*0470*/ 	.word	0x00000000
        /*0474*/ 	.short	0x010a
        /*0476*/ 	.byte	0x3f
	.zero		1


	//   ....[63]....
        /*0478*/ 	.word	0x00009420
        /*047c*/ 	.word	0x00000006
        /*0480*/ 	.word	0x00000000
        /*0484*/ 	.short	0x010a
        /*0486*/ 	.byte	0x3f
	.zero		1


	//----- nvinfo : EIATTR_NUM_MBARRIERS
	.align		4
.L_35:
        /*0488*/ 	.byte	0x03, 0x38
        /*048a*/ 	.short	0x001c


	//----- nvinfo : EIATTR_EXIT_INSTR_OFFSETS
	.align		4
        /*048c*/ 	.byte	0x04, 0x1c
        /*048e*/ 	.short	(.L_37 - .L_36)


	//   ....[0]....
.L_36:
        /*0490*/ 	.word	0x00000aa0


	//   ....[1]....
        /*0494*/ 	.word	0x000012b0


	//   ....[2]....
        /*0498*/ 	.word	0x000073f0


	//   ....[3]....
        /*049c*/ 	.word	0x00007950


	//   ....[4]....
        /*04a0*/ 	.word	0x00008eb0


	//----- nvinfo : EIATTR_MAX_THREADS
	.align		4
.L_37:
        /*04a4*/ 	.byte	0x04, 0x05
        /*04a6*/ 	.short	(.L_39 - .L_38)
.L_38:
        /*04a8*/ 	.word	0x00000180
        /*04ac*/ 	.word	0x00000001
        /*04b0*/ 	.word	0x00000001


	//----- nvinfo : EIATTR_CRS_STACK_SIZE
	.align		4
.L_39:
        /*04b4*/ 	.byte	0x04, 0x1e
        /*04b6*/ 	.short	(.L_41 - .L_40)
.L_40:
        /*04b8*/ 	.word	0x00000000


	//----- nvinfo : EIATTR_CBANK_PARAM_SIZE
	.align		4
.L_41:
        /*04bc*/ 	.byte	0x03, 0x19
        /*04be*/ 	.short	0x0470


	//----- nvinfo : EIATTR_PARAM_CBANK
	.align		4
        /*04c0*/ 	.byte	0x04, 0x0a
        /*04c2*/ 	.short	(.L_43 - .L_42)
	.align		4
.L_42:
        /*04c4*/ 	.word	index@(.nv.constant0._ZN7cutlass13device_kernelINS_4gemm6kernel13GemmUniversalIN4cute5tupleIJiiiiEEENS1_10collective13CollectiveMmaINS1_34MainloopSm90TmaGmmaWarpSpecializedILi13ENS5_IJNS4_1CILi2EEENSA_ILi1EEESC_EEENS1_35KernelTmaWarpSpecializedCooperativeEEENS5_IJNSA_ILi192EEENSA_ILi80EEENSA_ILi64EEEEEEaNS5_IJlSC_lEEEaSK_NS4_8TiledMMAINS4_8MMA_AtomIJNS4_4SM904GMMA26MMA_64x16x32_S32S8S8_SS_TNEEEENS4_6LayoutISD_NS5_IJSC_NSA_ILi0EEESS_EEEEENS5_IJNS4_10UnderscoreESV_SV_EEEEENS4_13SM90_TMA_LOADENS4_14ComposedLayoutINS4_7SwizzleILi2ELi4ELi3EEENS4_18smem_ptr_flag_bitsILi8EEENSR_INS5_IJNSA_ILi8EEESI_EEENS5_IJSI_SC_EEEEEEEvNS4_8identityENS4_23SM90_TMA_LOAD_MULTICASTES18_vS19_EENS_8epilogue10collective6detail29Sm90TmaWarpSpecializedAdapterINS1D_15DefaultEpilogueIaSK_SK_NS1C_6thread17LinearCombinationIaLi1EiiLNS1H_9ScaleType4KindE0ELNS_15FloatRoundStyleE2EaEENS1_15EpilogueDefaultEEEEEvvEEEEvNT_6ParamsE)
        /*04c8*/ 	.short	0x0210
        /*04ca*/ 	.short	0x0470


	//----- nvinfo : EIATTR_SW_WAR
	.align		4
.L_43:
        /*04cc*/ 	.byte	0x04, 0x36
        /*04ce*/ 	.short	(.L_45 - .L_44)
.L_44:
        /*04d0*/ 	.word	0x00000008
.L_45:


//--------------------- .nv.callgraph             --------------------------
	.section	.nv.callgraph,"",@"SHT_CUDA_CALLGRAPH"
	.align	4
	.sectionentsize	8
	.align		4
        /*0000*/ 	.word	0x00000000
	.align		4
        /*0004*/ 	.word	0xffffffff
	.align		4
        /*0008*/ 	.word	index@(_ZN7cutlass13device_kernelINS_4gemm6kernel13GemmUniversalIN4cute5tupleIJiiiiEEENS1_10collective13CollectiveMmaINS1_34MainloopSm90TmaGmmaWarpSpecializedILi13ENS5_IJNS4_1CILi2EEENSA_ILi1EEESC_EEENS1_35KernelTmaWarpSpecializedCooperativeEEENS5_IJNSA_ILi192EEENSA_ILi80EEENSA_ILi64EEEEEEaNS5_IJlSC_lEEEaSK_NS4_8TiledMMAINS4_8MMA_AtomIJNS4_4SM904GMMA26MMA_64x16x32_S32S8S8_SS_TNEEEENS4_6LayoutISD_NS5_IJSC_NSA_ILi0EEESS_EEEEENS5_IJNS4_10UnderscoreESV_SV_EEEEENS4_13SM90_TMA_LOADENS4_14ComposedLayoutINS4_7SwizzleILi2ELi4ELi3EEENS4_18smem_ptr_flag_bitsILi8EEENSR_INS5_IJNSA_ILi8EEESI_EEENS5_IJSI_SC_EEEEEEEvNS4_8identityENS4_23SM90_TMA_LOAD_MULTICASTES18_vS19_EENS_8epilogue10collective6detail29Sm90TmaWarpSpecializedAdapterINS1D_15DefaultEpilogueIaSK_SK_NS1C_6thread17LinearCombinationIaLi1EiiLNS1H_9ScaleType4KindE0ELNS_15FloatRoundStyleE2EaEENS1_15EpilogueDefaultEEEEEvvEEEEvNT_6ParamsE)
	.align		4
        /*000c*/ 	.word	index@(__assertfail)
	.align		4
        /*0010*/ 	.word	0x00000000
	.align		4
        /*0014*/ 	.word	0xfffffffe
	.align		4
        /*0018*/ 	.word	0x00000000
	.align		4
        /*001c*/ 	.word	0xfffffffd
	.align		4
        /*0020*/ 	.word	0x00000000
	.align		4
        /*0024*/ 	.word	0xfffffffc


//--------------------- .nv.constant4             --------------------------
	.section	.nv.constant4,"a",@progbits
	.align	8
	.align		8
.nv.constant4:
        /*0000*/ 	.dword	__assertfail
	.align		8
        /*0008*/ 	.dword	__unnamed_1
	.align		8
        /*0010*/ 	.dword	_ZN39_INTERNAL_642f0910_4_k_cu_20a545f9_76614cuda3std3__45__cpo5beginE
	.align		8
        /*0018*/ 	.dword	_ZN39_INTERNAL_642f0910_4_k_cu_20a545f9_76614cuda3std3__45__cpo3endE
	.align		8
        /*0020*/ 	.dword	_ZN39_INTERNAL_642f0910_4_k_cu_20a545f9_76614cuda3std3__45__cpo6cbeginE
	.align		8
        /*0028*/ 	.dword	_ZN39_INTERNAL_642f0910_4_k_cu_20a545f9_76614cuda3std3__45__cpo4cendE
	.align		8
        /*0030*/ 	.dword	_ZN39_INTERNAL_642f0910_4_k_cu_20a545f9_76614cuda3std3__441_GLOBAL__N__642f0910_4_k_cu_20a545f9_76616ignoreE
	.align		8
        /*0038*/ 	.dword	_ZN39_INTERNAL_642f0910_4_k_cu_20a545f9_76614cuda3std3__419piecewise_constructE
	.align		8
        /*0040*/ 	.dword	_ZN39_INTERNAL_642f0910_4_k_cu_20a545f9_76614cuda3std3__48in_placeE
	.align		8
        /*0048*/ 	.dword	_ZN39_INTERNAL_642f0910_4_k_cu_20a545f9_76614cuda3std6ranges3__45__cpo4swapE
	.align		8
        /*0050*/ 	.dword	_ZN39_INTERNAL_642f0910_4_k_cu_20a545f9_76614cuda3std6ranges3__45__cpo9iter_moveE
	.align		8
        /*0058*/ 	.dword	_ZN39_INTERNAL_642f0910_4_k_cu_20a545f9_76614cute7productE
	.align		8
        /*0060*/ 	.dword	_ZN39_INTERNAL_642f0910_4_k_cu_20a545f9_76614cute1_E
	.align		8
        /*0068*/ 	.dword	$str$22
	.align		8
        /*0070*/ 	.dword	$str$23


//--------------------- .text._ZN7cutlass13device_kernelINS_4gemm6kernel13GemmUniversalIN4cute5tupleIJiiiiEEENS1_10collective13CollectiveMmaINS1_34MainloopSm90TmaGmmaWarpSpecializedILi13ENS5_IJNS4_1CILi2EEENSA_ILi1EEESC_EEENS1_35KernelTmaWarpSpecializedCooperativeEEENS5_IJNSA_ILi192EEENSA_ILi80EEENSA_ILi64EEEEEEaNS5_IJlSC_lEEEaSK_NS4_8TiledMMAINS4_8MMA_AtomIJNS4_4SM904GMMA26MMA_64x16x32_S32S8S8_SS_TNEEEENS4_6LayoutISD_NS5_IJSC_NSA_ILi0EEESS_EEEEENS5_IJNS4_10UnderscoreESV_SV_EEEEENS4_13SM90_TMA_LOADENS4_14ComposedLayoutINS4_7SwizzleILi2ELi4ELi3EEENS4_18smem_ptr_flag_bitsILi8EEENSR_INS5_IJNSA_ILi8EEESI_EEENS5_IJSI_SC_EEEEEEEvNS4_8identityENS4_23SM90_TMA_LOAD_MULTICASTES18_vS19_EENS_8epilogue10collective6detail29Sm90TmaWarpSpecializedAdapterINS1D_15DefaultEpilogueIaSK_SK_NS1C_6thread17LinearCombinationIaLi1EiiLNS1H_9ScaleType4KindE0ELNS_15FloatRoundStyleE2EaEENS1_15EpilogueDefaultEEEEEvvEEEEvNT_6ParamsE --------------------------
	.section	.text._ZN7cutlass13device_kernelINS_4gemm6kernel13GemmUniversalIN4cute5tupleIJiiiiEEENS1_10collective13CollectiveMmaINS1_34MainloopSm90TmaGmmaWarpSpecializedILi13ENS5_IJNS4_1CILi2EEENSA_ILi1EEESC_EEENS1_35KernelTmaWarpSpecializedCooperativeEEENS5_IJNSA_ILi192EEENSA_ILi80EEENSA_ILi64EEEEEEaNS5_IJlSC_lEEEaSK_NS4_8TiledMMAINS4_8MMA_AtomIJNS4_4SM904GMMA26MMA_64x16x32_S32S8S8_SS_TNEEEENS4_6LayoutISD_NS5_IJSC_NSA_ILi0EEESS_EEEEENS5_IJNS4_10UnderscoreESV_SV_EEEEENS4_13SM90_TMA_LOADENS4_14ComposedLayoutINS4_7SwizzleILi2ELi4ELi3EEENS4_18smem_ptr_flag_bitsILi8EEENSR_INS5_IJNSA_ILi8EEESI_EEENS5_IJSI_SC_EEEEEEEvNS4_8identityENS4_23SM90_TMA_LOAD_MULTICASTES18_vS19_EENS_8epilogue10collective6detail29Sm90TmaWarpSpecializedAdapterINS1D_15DefaultEpilogueIaSK_SK_NS1C_6thread17LinearCombinationIaLi1EiiLNS1H_9ScaleType4KindE0ELNS_15FloatRoundStyleE2EaEENS1_15EpilogueDefaultEEEEEvvEEEEvNT_6ParamsE,"ax",@progbits
	.align	128
.text._ZN7cutlass13device_kernelINS_4gemm6kernel13GemmUniversalIN4cute5tupleIJiiiiEEENS1_10collective13CollectiveMmaINS1_34MainloopSm90TmaGmmaWarpSpecializedILi13ENS5_IJNS4_1CILi2EEENSA_ILi1EEESC_EEENS1_35KernelTmaWarpSpecializedCooperativeEEENS5_IJNSA_ILi192EEENSA_ILi80EEENSA_ILi64EEEEEEaNS5_IJlSC_lEEEaSK_NS4_8TiledMMAINS4_8MMA_AtomIJNS4_4SM904GMMA26MMA_64x16x32_S32S8S8_SS_TNEEEENS4_6LayoutISD_NS5_IJSC_NSA_ILi0EEESS_EEEEENS5_IJNS4_10UnderscoreESV_SV_EEEEENS4_13SM90_TMA_LOADENS4_14ComposedLayoutINS4_7SwizzleILi2ELi4ELi3EEENS4_18smem_ptr_flag_bitsILi8EEENSR_INS5_IJNSA_ILi8EEESI_EEENS5_IJSI_SC_EEEEEEEvNS4_8identityENS4_23SM90_TMA_LOAD_MULTICASTES18_vS19_EENS_8epilogue10collective6detail29Sm90TmaWarpSpecializedAdapterINS1D_15DefaultEpilogueIaSK_SK_NS1C_6thread17LinearCombinationIaLi1EiiLNS1H_9ScaleType4KindE0ELNS_15FloatRoundStyleE2EaEENS1_15EpilogueDefaultEEEEEvvEEEEvNT_6ParamsE:
        .type           _ZN7cutlass13device_kernelINS_4gemm6kernel13GemmUniversalIN4cute5tupleIJiiiiEEENS1_10collective13CollectiveMmaINS1_34MainloopSm90TmaGmmaWarpSpecializedILi13ENS5_IJNS4_1CILi2EEENSA_ILi1EEESC_EEENS1_35KernelTmaWarpSpecializedCooperativeEEENS5_IJNSA_ILi192EEENSA_ILi80EEENSA_ILi64EEEEEEaNS5_IJlSC_lEEEaSK_NS4_8TiledMMAINS4_8MMA_AtomIJNS4_4SM904GMMA26MMA_64x16x32_S32S8S8_SS_TNEEEENS4_6LayoutISD_NS5_IJSC_NSA_ILi0EEESS_EEEEENS5_IJNS4_10UnderscoreESV_SV_EEEEENS4_13SM90_TMA_LOADENS4_14ComposedLayoutINS4_7SwizzleILi2ELi4ELi3EEENS4_18smem_ptr_flag_bitsILi8EEENSR_INS5_IJNSA_ILi8EEESI_EEENS5_IJSI_SC_EEEEEEEvNS4_8identityENS4_23SM90_TMA_LOAD_MULTICASTES18_vS19_EENS_8epilogue10collective6detail29Sm90TmaWarpSpecializedAdapterINS1D_15DefaultEpilogueIaSK_SK_NS1C_6thread17LinearCombinationIaLi1EiiLNS1H_9ScaleType4KindE0ELNS_15FloatRoundStyleE2EaEENS1_15EpilogueDefaultEEEEEvvEEEEvNT_6ParamsE,@function
        .size           _ZN7cutlass13device_kernelINS_4gemm6kernel13GemmUniversalIN4cute5tupleIJiiiiEEENS1_10collective13CollectiveMmaINS1_34MainloopSm90TmaGmmaWarpSpecializedILi13ENS5_IJNS4_1CILi2EEENSA_ILi1EEESC_EEENS1_35KernelTmaWarpSpecializedCooperativeEEENS5_IJNSA_ILi192EEENSA_ILi80EEENSA_ILi64EEEEEEaNS5_IJlSC_lEEEaSK_NS4_8TiledMMAINS4_8MMA_AtomIJNS4_4SM904GMMA26MMA_64x16x32_S32S8S8_SS_TNEEEENS4_6LayoutISD_NS5_IJSC_NSA_ILi0EEESS_EEEEENS5_IJNS4_10UnderscoreESV_SV_EEEEENS4_13SM90_TMA_LOADENS4_14ComposedLayoutINS4_7SwizzleILi2ELi4ELi3EEENS4_18smem_ptr_flag_bitsILi8EEENSR_INS5_IJNSA_ILi8EEESI_EEENS5_IJSI_SC_EEEEEEEvNS4_8identityENS4_23SM90_TMA_LOAD_MULTICASTES18_vS19_EENS_8epilogue10collective6detail29Sm90TmaWarpSpecializedAdapterINS1D_15DefaultEpilogueIaSK_SK_NS1C_6thread17LinearCombinationIaLi1EiiLNS1H_9ScaleType4KindE0ELNS_15FloatRoundStyleE2EaEENS1_15EpilogueDefaultEEEEEvvEEEEvNT_6ParamsE,(.L_x_254 - _ZN7cutlass13device_kernelINS_4gemm6kernel13GemmUniversalIN4cute5tupleIJiiiiEEENS1_10collective13CollectiveMmaINS1_34MainloopSm90TmaGmmaWarpSpecializedILi13ENS5_IJNS4_1CILi2EEENSA_ILi1EEESC_EEENS1_35KernelTmaWarpSpecializedCooperativeEEENS5_IJNSA_ILi192EEENSA_ILi80EEENSA_ILi64EEEEEEaNS5_IJlSC_lEEEaSK_NS4_8TiledMMAINS4_8MMA_AtomIJNS4_4SM904GMMA26MMA_64x16x32_S32S8S8_SS_TNEEEENS4_6LayoutISD_NS5_IJSC_NSA_ILi0EEESS_EEEEENS5_IJNS4_10UnderscoreESV_SV_EEEEENS4_13SM90_TMA_LOADENS4_14ComposedLayoutINS4_7SwizzleILi2ELi4ELi3EEENS4_18smem_ptr_flag_bitsILi8EEENSR_INS5_IJNSA_ILi8EEESI_EEENS5_IJSI_SC_EEEEEEEvNS4_8identityENS4_23SM90_TMA_LOAD_MULTICASTES18_vS19_EENS_8epilogue10collective6detail29Sm90TmaWarpSpecializedAdapterINS1D_15DefaultEpilogueIaSK_SK_NS1C_6thread17LinearCombinationIaLi1EiiLNS1H_9ScaleType4KindE0ELNS_15FloatRoundStyleE2EaEENS1_15EpilogueDefaultEEEEEvvEEEEvNT_6ParamsE)
        .other          _ZN7cutlass13device_kernelINS_4gemm6kernel13GemmUniversalIN4cute5tupleIJiiiiEEENS1_10collective13CollectiveMmaINS1_34MainloopSm90TmaGmmaWarpSpecializedILi13ENS5_IJNS4_1CILi2EEENSA_ILi1EEESC_EEENS1_35KernelTmaWarpSpecializedCooperativeEEENS5_IJNSA_ILi192EEENSA_ILi80EEENSA_ILi64EEEEEEaNS5_IJlSC_lEEEaSK_NS4_8TiledMMAINS4_8MMA_AtomIJNS4_4SM904GMMA26MMA_64x16x32_S32S8S8_SS_TNEEEENS4_6LayoutISD_NS5_IJSC_NSA_ILi0EEESS_EEEEENS5_IJNS4_10UnderscoreESV_SV_EEEEENS4_13SM90_TMA_LOADENS4_14ComposedLayoutINS4_7SwizzleILi2ELi4ELi3EEENS4_18smem_ptr_flag_bitsILi8EEENSR_INS5_IJNSA_ILi8EEESI_EEENS5_IJSI_SC_EEEEEEEvNS4_8identityENS4_23SM90_TMA_LOAD_MULTICASTES18_vS19_EENS_8epilogue10collective6detail29Sm90TmaWarpSpecializedAdapterINS1D_15DefaultEpilogueIaSK_SK_NS1C_6thread17LinearCombinationIaLi1EiiLNS1H_9ScaleType4KindE0ELNS_15FloatRoundStyleE2EaEENS1_15EpilogueDefaultEEEEEvvEEEEvNT_6ParamsE,@"STO_CUDA_ENTRY STV_DEFAULT"
_ZN7cutlass13device_kernelINS_4gemm6kernel13GemmUniversalIN4cute5tupleIJiiiiEEENS1_10collective13CollectiveMmaINS1_34MainloopSm90TmaGmmaWarpSpecializedILi13ENS5_IJNS4_1CILi2EEENSA_ILi1EEESC_EEENS1_35KernelTmaWarpSpecializedCooperativeEEENS5_IJNSA_ILi192EEENSA_ILi80EEENSA_ILi64EEEEEEaNS5_IJlSC_lEEEaSK_NS4_8TiledMMAINS4_8MMA_AtomIJNS4_4SM904GMMA26MMA_64x16x32_S32S8S8_SS_TNEEEENS4_6LayoutISD_NS5_IJSC_NSA_ILi0EEESS_EEEEENS5_IJNS4_10UnderscoreESV_SV_EEEEENS4_13SM90_TMA_LOADENS4_14ComposedLayoutINS4_7SwizzleILi2ELi4ELi3EEENS4_18smem_ptr_flag_bitsILi8EEENSR_INS5_IJNSA_ILi8EEESI_EEENS5_IJSI_SC_EEEEEEEvNS4_8identityENS4_23SM90_TMA_LOAD_MULTICASTES18_vS19_EENS_8epilogue10collective6detail29Sm90TmaWarpSpecializedAdapterINS1D_15DefaultEpilogueIaSK_SK_NS1C_6thread17LinearCombinationIaLi1EiiLNS1H_9ScaleType4KindE0ELNS_15FloatRoundStyleE2EaEENS1_15EpilogueDefaultEEEEEvvEEEEvNT_6ParamsE:
[----:B------:R-:W0:Y:S01]  /*0000*/  LDC R1, c[0x0][0x28] ;  /* 0x00000a00ff017b82 */ /* 0x000e220000000800 */
[----:B------:R-:W1:Y:S01]  /*0010*/  S2R R18, SR_TID.X ;  /* 0x0000000000127919 */ /* 0x000e620000002100 */
[----:B------:R-:W-:Y:S01]  /*0020*/  ELECT P0, URZ, PT ;  /* 0x00000000003f782f */ /* 0x000fe20003800000 */
[----:B------:R-:W-:Y:S01]  /*0030*/  BSSY B0, `(.L_x_0) ;  /* 0x000000f000007945 */ /* 0x000fe20003800000 */
[--C-:B-1----:R-:W-:Y:S02]  /*0040*/  SHF.R.U32.HI R0, RZ, 0x5, R18.reuse ;  /* 0x00000005ff007819 */ /* 0x102fe40000011612 */
[----:B------:R-:W-:-:S03]  /*0050*/  SHF.R.U32.HI R3, RZ, 0x7, R18 ;  /* 0x00000007ff037819 */ /* 0x000fc60000011612 */
[----:B------:R-:W1:Y:S04]  /*0060*/  SHFL.IDX PT, R2, R0, RZ, 0x1f ;  /* 0x00001fff00027589 */ /* 0x000e6800000e0000 */
[----:B------:R2:W3:Y:S01]  /*0070*/  SHFL.IDX PT, R5, R3, RZ, 0x1f ;  /* 0x00001fff03057589 */ /* 0x0004e200000e0000 */
[----:B-1----:R-:W-:-:S13]  /*0080*/  ISETP.NE.OR P0, PT, R2, RZ, !P0 ;  /* 0x000000ff0200720c */ /* 0x002fda0004705670 */
[----:B0-23--:R-:W-:Y:S05]  /*0090*/  @P0 BRA `(.L_x_1) ;  /* 0x0000000000200947 */ /* 0x00dfea0003800000 */
[----:B------:R-:W-:Y:S02]  /*00a0*/  ULDC.64 UR4, c[0x0][0x198] ;  /* 0x0000660000047ab9 */ /* 0x000fe40000000a00 */
[----:B------:R-:W-:Y:S02]  /*00b0*/  UIADD3 UR6, UP0, UR4, 0xf0, URZ ;  /* 0x000000f004067890 */ /* 0x000fe4000ff1e03f */
[----:B------:R-:W-:Y:S02]  /*00c0*/  UIADD3 UR4, UP1, UR4, 0x1f0, URZ ;  /* 0x000001f004047890 */ /* 0x000fe4000ff3e03f */
[----:B------:R-:W-:Y:S02]  /*00d0*/  UIADD3.X UR7, URZ, UR5, URZ, UP0, !UPT ;  /* 0x000000053f077290 */ /* 0x000fe400087fe43f */
[----:B------:R-:W-:-:S07]  /*00e0*/  UIADD3.X UR5, URZ, UR5, URZ, UP1, !UPT ;  /* 0x000000053f057290 */ /* 0x000fce0008ffe43f */
[----:B------:R0:W-:Y:S02]  /*00f0*/  UTMACCTL.PF [UR6] ;  /* 0x00000000060079b9 */ /* 0x0001e40008040000 */
[----:B------:R0:W-:Y:S02]  /*0100*/  UTMACCTL.PF [UR4] ;  /* 0x00000000040079b9 */ /* 0x0001e40008040000 */
[----:B0-----:R-:W-:Y:S01]  /*0110*/  NOP ;  /* 0x0000000000007918 */ /* 0x001fe20000000000 */
.L_x_1:
[----:B------:R-:W-:Y:S05]  /*0120*/  BSYNC B0 ;  /* 0x0000000000007941 */ /* 0x000fea0003800000 */
.L_x_0:
[----:B------:R-:W0:Y:S02]  /*0130*/  SHFL.IDX PT, R3, R0, RZ, 0x1f ;  /* 0x00001fff00037589 */ /* 0x000e2400000e0000 */
[----:B0-----:R-:W-:-:S13]  /*0140*/  ISETP.NE.AND P0, PT, R3, RZ, PT ;  /* 0x000000ff0300720c */ /* 0x001fda0003f05270 */
[----:B------:R-:W-:Y:S05]  /*0150*/  @P0 BRA `(.L_x_2) ;  /* 0x0000000000ac0947 */ /* 0x000fea0003800000 */
[----:B------:R-:W-:Y:S01]  /*0160*/  ELECT P0, URZ, PT ;  /* 0x00000000003f782f */ /* 0x000fe20003800000 */
[----:B------:R-:W-:-:S12]  /*0170*/  BSSY B0, `(.L_x_2) ;  /* 0x0000029000007945 */ /* 0x000fd80003800000 */
[----:B------:R-:W-:Y:S05]  /*0180*/  @!P0 BRA `(.L_x_3) ;  /* 0x00000000009c8947 */ /* 0x000fea0003800000 */
[----:B------:R-:W0:Y:S01]  /*0190*/  S2UR UR8, SR_CgaCtaId ;  /* 0x00000000000879c3 */ /* 0x000e220000008800 */
[----:B------:R-:W-:Y:S01]  /*01a0*/  UMOV UR4, 0x400 ;  /* 0x0000040000047882 */ /* 0x000fe20000000000 */
[----:B------:R-:W-:Y:S01]  /*01b0*/  UMOV UR5, 0x1 ;  /* 0x0000000100057882 */ /* 0x000fe20000000000 */
[----:B------:R-:W-:Y:S02]  /*01c0*/  UMOV UR6, 0x4 ;  /* 0x0000000400067882 */ /* 0x000fe40000000000 */
[----:B------:R-:W-:-:S04]  /*01d0*/  UIADD3 UR6, -UR6, 0x100000, URZ ;  /* 0x0010000006067890 */ /* 0x000fc8000fffe13f */
[----:B------:R-:W-:Y:S02]  /*01e0*/  USHF.L.U32 UR7, UR6, 0xb, URZ ;  /* 0x0000000b06077899 */ /* 0x000fe4000800063f */
[----:B------:R-:W-:Y:S02]  /*01f0*/  USHF.L.U32 UR6, UR6, 0x1, URZ ;  /* 0x0000000106067899 */ /* 0x000fe4000800063f */
[----:B0-----:R-:W-:Y:S02]  /*0200*/  ULEA UR8, UR8, UR4, 0x18 ;  /* 0x0000000408087291 */ /* 0x001fe4000f8ec03f */
[----:B------:R-:W-:-:S04]  /*0210*/  UIADD3 UR4, -UR5, 0x100000, URZ ;  /* 0x0010000005047890 */ /* 0x000fc8000fffe13f */
[----:B------:R-:W-:Y:S02]  /*0220*/  USHF.L.U32 UR5, UR4, 0xb, URZ ;  /* 0x0000000b04057899 */ /* 0x000fe4000800063f */
[----:B------:R-:W-:Y:S01]  /*0230*/  USHF.L.U32 UR4, UR4, 0x1, URZ ;  /* 0x0000000104047899 */ /* 0x000fe2000800063f */
[----:B------:R-:W0:Y:S11]  /*0240*/  FENCE.VIEW.ASYNC.S ;  /* 0x00000000000073c6 */ /* 0x000e360000000000 */
[----:B0-----:R0:W1:Y:S01]  /*0250*/  SYNCS.EXCH.64 URZ, [UR8], UR4 ;  /* 0x00000004083f75b2 */ /* 0x0010620008000100 */
[----:B------:R0:W2:Y:S01]  /*0260*/  SYNCS.EXCH.64 URZ, [UR8+0x68], UR6 ;  /* 0x00006806083f75b2 */ /* 0x0000a20008000100 */
[----:B------:R0:W3:Y:S01]  /*0270*/  SYNCS.EXCH.64 URZ, [UR8+0x8], UR4 ;  /* 0x00000804083f75b2 */ /* 0x0000e20008000100 */
[----:B------:R0:W4:Y:S01]  /*0280*/  SYNCS.EXCH.64 URZ, [UR8+0x70], UR6 ;  /* 0x00007006083f75b2 */ /* 0x0001220008000100 */
[----:B------:R0:W0:Y:S01]  /*0290*/  SYNCS.EXCH.64 URZ, [UR8+0x10], UR4 ;  /* 0x00001004083f75b2 */ /* 0x0000220008000100 */
        /* <DEDUP_REMOVED lines=21> */
[----:B-123--:R-:W-:Y:S01]  /*03f0*/  NOP ;  /* 0x0000000000007918 */ /* 0x00efe20000000000 */
.L_x_3:
[----:B0-----:R-:W-:Y:S05]  /*0400*/  BSYNC B0 ;  /* 0x0000000000007941 */ /* 0x001fea0003800000 */
.L_x_2:
[----:B------:R-:W-:Y:S01]  /*0410*/  SHF.R.S32.HI R7, RZ, 0x1f, R18 ;  /* 0x0000001fff077819 */ /* 0x000fe20000011412 */
[----:B------:R-:W0:Y:S01]  /*0420*/  SHFL.IDX PT, R0, R0, RZ, 0x1f ;  /* 0x00001fff00007589 */ /* 0x000e2200000e0000 */
[----:B------:R-:W1:Y:S01]  /*0430*/  S2UR UR8, SR_CTAID.X ;  /* 0x00000000000879c3 */ /* 0x000e620000002500 */
[----:B------:R-:W-:Y:S02]  /*0440*/  ELECT P0, URZ, PT ;  /* 0x00000000003f782f */ /* 0x000fe40003800000 */
[----:B------:R-:W-:Y:S01]  /*0450*/  LEA.HI R7, R7, R18, RZ, 0x7 ;  /* 0x0000001207077211 */ /* 0x000fe200078f38ff */
[----:B------:R-:W2:Y:S01]  /*0460*/  S2R R4, SR_CTAID.Y ;  /* 0x0000000000047919 */ /* 0x000ea20000002600 */
[----:B------:R-:W-:Y:S01]  /*0470*/  SHF.R.S32.HI R8, RZ, 0x1f, R3 ;  /* 0x0000001fff087819 */ /* 0x000fe20000011403 */
[----:B------:R-:W-:Y:S01]  /*0480*/  ULDC UR4, c[0x0][0x150] ;  /* 0x0000540000047ab9 */ /* 0x000fe20000000800 */
[----:B------:R-:W-:Y:S01]  /*0490*/  LOP3.LUT R7, R7, 0xffffff80, RZ, 0xc0, !PT ;  /* 0xffffff8007077812 */ /* 0x000fe200078ec0ff */
[----:B------:R-:W-:Y:S01]  /*04a0*/  NOP ;  /* 0x0000000000007918 */ /* 0x000fe20000000000 */
[----:B------:R-:W-:Y:S01]  /*04b0*/  LEA.HI R8, R8, R3, RZ, 0x2 ;  /* 0x0000000308087211 */ /* 0x000fe200078f10ff */
[----:B------:R-:W3:Y:S01]  /*04c0*/  LDC R10, c[0x0][0x144] ;  /* 0x00005100ff0a7b82 */ /* 0x000ee20000000800 */
[----:B------:R-:W-:Y:S01]  /*04d0*/  NOP ;  /* 0x0000000000007918 */ /* 0x000fe20000000000 */
[----:B------:R-:W-:Y:S01]  /*04e0*/  IMAD.IADD R6, R18, 0x1, -R7 ;  /* 0x0000000112067824 */ /* 0x000fe200078e0a07 */
[----:B------:R-:W-:Y:S01]  /*04f0*/  LOP3.LUT R8, R8, 0x3ffffffc, RZ, 0xc0, !PT ;  /* 0x3ffffffc08087812 */ /* 0x000fe200078ec0ff */
[----:B------:R-:W-:Y:S01]  /*0500*/  IMAD.MOV.U32 R23, RZ, RZ, 0x1 ;  /* 0x00000001ff177424 */ /* 0x000fe200078e00ff */
[----:B------:R-:W-:-:S02]  /*0510*/  ISETP.NE.AND P3, PT, R5, RZ, PT ;  /* 0x000000ff0500720c */ /* 0x000fc40003f65270 */
[----:B------:R-:W-:Y:S01]  /*0520*/  SHF.R.S32.HI R7, RZ, 0x1f, R6 ;  /* 0x0000001fff077819 */ /* 0x000fe20000011406 */
[----:B------:R-:W-:Y:S01]  /*0530*/  IMAD.IADD R8, R3, 0x1, -R8 ;  /* 0x0000000103087824 */ /* 0x000fe200078e0a08 */
[----:B------:R-:W5:Y:S02]  /*0540*/  LDC R13, c[0x0][0x140] ;  /* 0x00005000ff0d7b82 */ /* 0x000f640000000800 */
[----:B------:R-:W-:Y:S02]  /*0550*/  LEA.HI R7, R7, R6, RZ, 0x3 ;  /* 0x0000000607077211 */ /* 0x000fe400078f18ff */
[----:B0-----:R-:W-:Y:S02]  /*0560*/  ISETP.NE.OR P0, PT, R0, RZ, !P0 ;  /* 0x000000ff0000720c */ /* 0x001fe40004705670 */
[--C-:B------:R-:W-:Y:S02]  /*0570*/  SHF.R.S32.HI R0, RZ, 0x3, R7.reuse ;  /* 0x00000003ff007819 */ /* 0x100fe40000011407 */
[----:B------:R-:W-:-:S02]  /*0580*/  SHF.R.S32.HI R7, RZ, 0x1f, R7 ;  /* 0x0000001fff077819 */ /* 0x000fc40000011407 */
[----:B-1----:R-:W-:Y:S02]  /*0590*/  I2FP.F32.U32 R9, UR8 ;  /* 0x0000000800097c45 */ /* 0x002fe40008201000 */
[----:B------:R-:W-:-:S03]  /*05a0*/  LEA.HI R7, R7, R0, RZ, 0x2 ;  /* 0x0000000007077211 */ /* 0x000fc600078f10ff */
[----:B------:R-:W-:Y:S01]  /*05b0*/  FMUL R9, R9, UR4 ;  /* 0x0000000409097c20 */ /* 0x000fe20008400000 */
[----:B------:R-:W-:Y:S01]  /*05c0*/  LOP3.LUT R7, R7, 0xfffffffc, RZ, 0xc0, !PT ;  /* 0xfffffffc07077812 */ /* 0x000fe200078ec0ff */
[----:B------:R-:W-:Y:S01]  /*05d0*/  VOTEU.ALL UP0, P0 ;  /* 0x00000000003f7886 */ /* 0x000fe20000000000 */
[----:B--2---:R-:W-:Y:S01]  /*05e0*/  I2FP.F32.U32 R3, R4 ;  /* 0x0000000400037245 */ /* 0x004fe20000201000 */
[----:B------:R-:W-:Y:S01]  /*05f0*/  ULDC UR4, c[0x0][0x154] ;  /* 0x0000550000047ab9 */ /* 0x000fe20000000800 */
[----:B------:R-:W-:Y:S01]  /*0600*/  VOTEU.ALL UP1, P0 ;  /* 0x00000000003f7886 */ /* 0x000fe20000020000 */
[----:B------:R-:W0:Y:S01]  /*0610*/  F2I.U32.TRUNC.NTZ R9, R9 ;  /* 0x0000000900097305 */ /* 0x000e22000020f000 */
[----:B------:R-:W-:Y:S01]  /*0620*/  IMAD.IADD R7, R0, 0x1, -R7 ;  /* 0x0000000100077824 */ /* 0x000fe200078e0a07 */
[----:B------:R-:W1:Y:S01]  /*0630*/  @!UP0 S2UR UR7, SR_CgaCtaId ;  /* 0x00000000000789c3 */ /* 0x000e620000008800 */
[----:B------:R-:W-:Y:S01]  /*0640*/  FMUL R12, R3, UR4 ;  /* 0x00000004030c7c20 */ /* 0x000fe20008400000 */
[----:B------:R-:W-:Y:S01]  /*0650*/  UMOV UR4, 0x20 ;  /* 0x0000002000047882 */ /* 0x000fe20000000000 */
[----:B------:R-:W-:Y:S01]  /*0660*/  IMAD R8, R8, 0x4, R7 ;  /* 0x0000000408087824 */ /* 0x000fe200078e0207 */
[----:B------:R-:W-:Y:S01]  /*0670*/  @!UP0 UMOV UR6, 0x400 ;  /* 0x0000040000068882 */ /* 0x000fe20000000000 */
[----:B------:R-:W-:-:S04]  /*0680*/  @!UP0 UIADD3 UR4, -UR4, 0x100000, URZ ;  /* 0x0010000004048890 */ /* 0x000fc8000fffe13f */
[----:B------:R-:W-:Y:S02]  /*0690*/  @!UP0 USHF.L.U32 UR5, UR4, 0xb, URZ ;  /* 0x0000000b04058899 */ /* 0x000fe4000800063f */
[----:B------:R-:W-:Y:S01]  /*06a0*/  @!UP0 USHF.L.U32 UR4, UR4, 0x1, URZ ;  /* 0x0000000104048899 */ /* 0x000fe2000800063f */
[----:B-----5:R-:W-:Y:S01]  /*06b0*/  ISETP.EQ.U32.AND P2, PT, R13, 0x1, PT ;  /* 0x000000010d00780c */ /* 0x020fe20003f42070 */
[----:B------:R-:W2:Y:S01]  /*06c0*/  F2I.U32.TRUNC.NTZ R12, R12 ;  /* 0x0000000c000c7305 */ /* 0x000ea2000020f000 */
[----:B------:R-:W-:Y:S01]  /*06d0*/  LEA.HI R0, R8, R8, RZ, 0x1 ;  /* 0x0000000808007211 */ /* 0x000fe200078f08ff */
[----:B------:R-:W5:Y:S03]  /*06e0*/  LDC R7, c[0x0][0x148] ;  /* 0x00005200ff077b82 */ /* 0x000f660000000800 */
[----:B------:R-:W-:Y:S01]  /*06f0*/  LOP3.LUT R11, R0, 0xfffffffe, RZ, 0xc0, !PT ;  /* 0xfffffffe000b7812 */ /* 0x000fe200078ec0ff */
[----:B0-----:R-:W-:Y:S01]  /*0700*/  IMAD.MOV R15, RZ, RZ, -R9 ;  /* 0x000000ffff0f7224 */ /* 0x001fe200078e0a09 */
[----:B------:R-:W-:-:S03]  /*0710*/  SHF.R.S32.HI R9, RZ, 0x1f, R2 ;  /* 0x0000001fff097819 */ /* 0x000fc60000011402 */
[----:B---3--:R-:W-:Y:S01]  /*0720*/  IMAD R3, R10, R15, UR8 ;  /* 0x000000080a037e24 */ /* 0x008fe2000f8e020f */
[----:B------:R-:W-:Y:S01]  /*0730*/  LEA.HI R9, R9, R2, RZ, 0x2 ;  /* 0x0000000209097211 */ /* 0x000fe200078f10ff */
[C---:B------:R-:W-:Y:S02]  /*0740*/  IMAD.IADD R0, R8.reuse, 0x1, -R11 ;  /* 0x0000000108007824 */ /* 0x040fe400078e0a0b */
[----:B------:R-:W-:Y:S01]  /*0750*/  IMAD.SHL.U32 R11, R8, 0x4, RZ ;  /* 0x00000004080b7824 */ /* 0x000fe200078e00ff */
[----:B------:R-:W-:Y:S01]  /*0760*/  LOP3.LUT R9, R9, 0xfffffffc, RZ, 0xc0, !PT ;  /* 0xfffffffc09097812 */ /* 0x000fe200078ec0ff */
[----:B--2---:R-:W-:Y:S01]  /*0770*/  IMAD.MOV R24, RZ, RZ, -R12 ;  /* 0x000000ffff187224 */ /* 0x004fe200078e0a0c */
[----:B------:R-:W-:Y:S01]  /*0780*/  ISETP.NE.AND P4, PT, R0, R3, PT ;  /* 0x000000030000720c */ /* 0x000fe20003f85270 */
[----:B-1----:R-:W-:Y:S01]  /*0790*/  @!UP0 ULEA UR6, UR7, UR6, 0x18 ;  /* 0x0000000607068291 */ /* 0x002fe2000f8ec03f */
[----:B------:R-:W-:Y:S01]  /*07a0*/  LOP3.LUT R22, R8, 0xc, R11, 0x78, !PT ;  /* 0x0000000c08167812 */ /* 0x000fe200078e780b */
[----:B------:R-:W-:Y:S01]  /*07b0*/  IMAD.IADD R0, R2, 0x1, -R9 ;  /* 0x0000000102007824 */ /* 0x000fe200078e0a09 */
[----:B------:R-:W-:Y:S01]  /*07c0*/  VOTEU.ALL UP0, P0 ;  /* 0x00000000003f7886 */ /* 0x000fe20000000000 */
[----:B------:R-:W-:Y:S01]  /*07d0*/  LOP3.LUT P0, RZ, R6, 0x7, RZ, 0xc0, !PT ;  /* 0x0000000706ff7812 */ /* 0x000fe2000780c0ff */
[----:B------:R-:W-:-:S02]  /*07e0*/  VIADD R6, R5, 0xffffffff ;  /* 0xffffffff05067836 */ /* 0x000fc40000000000 */
[----:B------:R-:W-:Y:S01]  /*07f0*/  ISETP.NE.AND P1, PT, R0, 0x3, PT ;  /* 0x000000030000780c */ /* 0x000fe20003f25270 */
[----:B-----5:R-:W-:Y:S01]  /*0800*/  IMAD R9, R7, R24, R4 ;  /* 0x0000001807097224 */ /* 0x020fe200078e0204 */
[----:B------:R-:W-:Y:S02]  /*0810*/  ISETP.LT.U32.AND P0, PT, R22, 0x2, !P0 ;  /* 0x000000021600780c */ /* 0x000fe40004701070 */
[----:B------:R-:W-:Y:S01]  /*0820*/  ISETP.EQ.OR P1, PT, R0, RZ, !P1 ;  /* 0x000000ff0000720c */ /* 0x000fe20004f22670 */
[----:B------:R-:W0:Y:S02]  /*0830*/  FENCE.VIEW.ASYNC.S ;  /* 0x00000000000073c6 */ /* 0x000e240000000000 */
[----:B0-----:R0:W1:Y:S01]  /*0840*/  @!UP0 SYNCS.EXCH.64 URZ, [UR6+0xe0], UR4 ;  /* 0x0000e004063f85b2 */ /* 0x0010620008000100 */
[----:B------:R-:W-:Y:S02]  /*0850*/  @P4 LEA.HI R2, R22, R22, RZ, 0x1 ;  /* 0x0000001616024211 */ /* 0x000fe400078f08ff */
[----:B------:R-:W-:-:S02]  /*0860*/  ISETP.EQ.AND P1, PT, R5, RZ, P1 ;  /* 0x000000ff0500720c */ /* 0x000fc40000f22270 */
[----:B------:R-:W-:Y:S02]  /*0870*/  @P4 SHF.R.S32.HI R2, RZ, 0x1, R2 ;  /* 0x00000001ff024819 */ /* 0x000fe40000011402 */
[----:B------:R-:W-:Y:S02]  /*0880*/  ISETP.GE.U32.AND P6, PT, R6, 0x2, PT ;  /* 0x000000020600780c */ /* 0x000fe40003fc6070 */
[----:B------:R-:W-:Y:S02]  /*0890*/  @P4 ISETP.NE.AND P5, PT, R2, R9, PT ;  /* 0x000000090200420c */ /* 0x000fe40003fa5270 */
[----:B------:R-:W-:Y:S02]  /*08a0*/  SEL R2, RZ, 0x1, !P0 ;  /* 0x00000001ff027807 */ /* 0x000fe40004000000 */
[----:B------:R-:W-:Y:S02]  /*08b0*/  @P4 SEL R23, RZ, 0x1, P5 ;  /* 0x00000001ff174807 */ /* 0x000fe40002800000 */
[----:B------:R-:W-:Y:S01]  /*08c0*/  SEL R19, RZ, 0x1, !P1 ;  /* 0x00000001ff137807 */ /* 0x000fe20004800000 */
[----:B------:R0:W2:Y:S01]  /*08d0*/  @!UP1 SYNCS.EXCH.64 URZ, [UR6+0xe8], UR4 ;  /* 0x0000e804063f95b2 */ /* 0x0000a20008000100 */
[----:B------:R-:W-:Y:S01]  /*08e0*/  LOP3.LUT R23, R23, R2, RZ, 0xc0, !PT ;  /* 0x0000000217177212 */ /* 0x000fe200078ec0ff */
[----:B------:R-:W-:Y:S01]  /*08f0*/  NOP ;  /* 0x0000000000007918 */ /* 0x000fe20000000000 */
[----:B------:R-:W-:Y:S01]  /*0900*/  SEL R19, R19, 0x2, P6 ;  /* 0x0000000213137807 */ /* 0x000fe20003000000 */
[----:B------:R-:W-:Y:S06]  /*0910*/  @!P2 BRA `(.L_x_4) ;  /* 0x000000000008a947 */ /* 0x000fec0003800000 */
[----:B-12-4-:R-:W-:Y:S01]  /*0920*/  UCGABAR_ARV ;  /* 0x00000000000079c7 */ /* 0x016fe20008000000 */
[----:B------:R-:W-:Y:S05]  /*0930*/  BRA `(.L_x_5) ;  /* 0x0000000000047947 */ /* 0x000fea0003800000 */
.L_x_4:
[----:B-12-4-:R-:W-:Y:S01]  /*0940*/  NOP ;  /* 0x0000000000007918 */ /* 0x016fe20000000000 */
.L_x_5:
[----:B------:R-:W1:Y:S01]  /*0950*/  LDC R2, c[0x0][0x65c] ;  /* 0x00019700ff027b82 */ /* 0x000e620000000800 */
[----:B------:R-:W-:Y:S02]  /*0960*/  IMAD.U32 R8, RZ, RZ, UR8 ;  /* 0x00000008ff087e24 */ /* 0x000fe4000f8e00ff */
[----:B------:R-:W-:Y:S01]  /*0970*/  IMAD.MOV.U32 R9, RZ, RZ, RZ ;  /* 0x000000ffff097224 */ /* 0x000fe200078e00ff */
[----:B-1----:R-:W-:-:S04]  /*0980*/  ISETP.NE.AND P1, PT, R2, 0x1, PT ;  /* 0x000000010200780c */ /* 0x002fc80003f25270 */
[----:B------:R-:W-:-:S09]  /*0990*/  P2R R5, PR, RZ, 0x2 ;  /* 0x00000002ff057803 */ /* 0x000fd20000000000 */
[----:B------:R-:W1:Y:S01]  /*09a0*/  @P1 LDC R17, c[0x0][0x10] ;  /* 0x00000400ff111b82 */ /* 0x000e620000000800 */
[----:B------:R-:W-:Y:S02]  /*09b0*/  @P1 IMAD.MOV.U32 R5, RZ, RZ, RZ ;  /* 0x000000ffff051224 */ /* 0x000fe400078e00ff */
[----:B------:R-:W-:-:S05]  /*09c0*/  @P1 IMAD.MOV.U32 R13, RZ, RZ, RZ ;  /* 0x000000ffff0d1224 */ /* 0x000fca00078e00ff */
[----:B------:R-:W2:Y:S01]  /*09d0*/  @!P1 LDC R11, c[0x0][0xc] ;  /* 0x00000300ff0b9b82 */ /* 0x000ea20000000800 */
[----:B-1----:R-:W-:-:S04]  /*09e0*/  @P1 IMAD.WIDE.U32 R16, R17, UR8, R4 ;  /* 0x0000000811101c25 */ /* 0x002fc8000f8e0004 */
[----:B------:R-:W-:Y:S02]  /*09f0*/  @P1 IMAD.IADD R17, R17, 0x1, R13 ;  /* 0x0000000111111824 */ /* 0x000fe400078e020d */
[----:B--2---:R-:W-:-:S04]  /*0a00*/  @!P1 IMAD.WIDE.U32 R8, R4, R11, R8 ;  /* 0x0000000b04089225 */ /* 0x004fc800078e0008 */
[----:B------:R-:W-:Y:S02]  /*0a10*/  @!P1 IMAD.MOV.U32 R16, RZ, RZ, R8 ;  /* 0x000000ffff109224 */ /* 0x000fe400078e0008 */
[----:B------:R-:W-:Y:S01]  /*0a20*/  @!P1 IMAD.MOV.U32 R17, RZ, RZ, R9 ;  /* 0x000000ffff119224 */ /* 0x000fe200078e0009 */
[----:B------:R-:W-:Y:S06]  /*0a30*/  @!P2 BRA `(.L_x_6) ;  /* 0x00000000000ca947 */ /* 0x000fec0003800000 */
[----:B------:R-:W-:Y:S01]  /*0a40*/  UCGABAR_WAIT ;  /* 0x0000000000007dc7 */ /* 0x000fe20008000000 */
[----:B------:R-:W-:Y:S01]  /*0a50*/  CCTL.IVALL ;  /* 0x00000000ff00798f */ /* 0x000fe20002000000 */
[----:B------:R-:W-:Y:S05]  /*0a60*/  BRA `(.L_x_7) ;  /* 0x0000000000047947 */ /* 0x000fea0003800000 */
.L_x_6:
[----:B------:R-:W-:Y:S06]  /*0a70*/  BAR.SYNC.DEFER_BLOCKING 0x0 ;  /* 0x0000000000007b1d */ /* 0x000fec0000010000 */
.L_x_7:
[----:B------:R-:W-:Y:S05]  /*0a80*/  @!P3 BRA `(.L_x_8) ;  /* 0x00000068005cb947 */ /* 0x000fea0003800000 */
[----:B------:R-:W-:-:S13]  /*0a90*/  ISETP.GT.U32.AND P0, PT, R6, 0x1, PT ;  /* 0x000000010600780c */ /* 0x000fda0003f04070 */
[----:B0-----:R-:W-:Y:S05]  /*0aa0*/  @P0 EXIT ;  /* 0x000000000000094d */ /* 0x001fea0003800000 */
[----:B------:R-:W-:Y:S01]  /*0ab0*/  ULDC.64 UR4, c[0x0][0x650] ;  /* 0x0001940000047ab9 */ /* 0x000fe20000000a00 */
[----:B------:R-:W-:Y:S01]  /*0ac0*/  PRMT R0, RZ, 0x7610, R0 ;  /* 0x00007610ff007816 */ /* 0x000fe20000000000 */
[----:B------:R-:W-:Y:S01]  /*0ad0*/  IMAD.MOV.U32 R108, RZ, RZ, -0x1 ;  /* 0xffffffffff6c7424 */ /* 0x000fe200078e00ff */
[----:B------:R-:W-:Y:S01]  /*0ae0*/  ISETP.GE.U32.AND P0, PT, R16, UR4, PT ;  /* 0x0000000410007c0c */ /* 0x000fe2000bf06070 */
[----:B------:R-:W-:Y:S02]  /*0af0*/  IMAD.MOV.U32 R109, RZ, RZ, -0x1 ;  /* 0xffffffffff6d7424 */ /* 0x000fe400078e00ff */
[----:B------:R-:W-:Y:S01]  /*0b00*/  IMAD.MOV.U32 R104, RZ, RZ, -0x1 ;  /* 0xffffffffff687424 */ /* 0x000fe200078e00ff */
[----:B------:R-:W-:-:S13]  /*0b10*/  ISETP.GE.U32.AND.EX P0, PT, R17, UR5, PT, P0 ;  /* 0x0000000511007c0c */ /* 0x000fda000bf06100 */
[----:B------:R-:W-:Y:S05]  /*0b20*/  @P0 BRA `(.L_x_9) ;  /* 0x0000000400280947 */ /* 0x000fea0003800000 */
[----:B------:R-:W0:Y:S01]  /*0b30*/  LDC.64 R20, c[0x0][0x628] ;  /* 0x00018a00ff147b82 */ /* 0x000e220000000a00 */
[----:B------:R-:W-:Y:S02]  /*0b40*/  IMAD.MOV.U32 R8, RZ, RZ, R16 ;  /* 0x000000ffff087224 */ /* 0x000fe400078e0010 */
[----:B------:R-:W-:-:S05]  /*0b50*/  IMAD.MOV.U32 R9, RZ, RZ, R17 ;  /* 0x000000ffff097224 */ /* 0x000fca00078e0011 */
[----:B------:R-:W1:Y:S08]  /*0b60*/  LDC R0, c[0x0][0x630] ;  /* 0x00018c00ff007b82 */ /* 0x000e700000000800 */
[----:B------:R-:W2:Y:S01]  /*0b70*/  LDC.64 R26, c[0x0][0x620] ;  /* 0x00018800ff1a7b82 */ /* 0x000ea20000000a00 */
[----:B0-----:R-:W-:-:S04]  /*0b80*/  ISETP.NE.U32.AND P0, PT, R20, RZ, PT ;  /* 0x000000ff1400720c */ /* 0x001fc80003f05070 */
[----:B------:R-:W-:-:S13]  /*0b90*/  ISETP.NE.AND.EX P0, PT, R21, RZ, PT, P0 ;  /* 0x000000ff1500720c */ /* 0x000fda0003f05300 */
[----:B-12---:R-:W-:Y:S05]  /*0ba0*/  @!P0 BRA `(.L_x_10) ;  /* 0x0000000000288947 */ /* 0x006fea0003800000 */
[----:B------:R-:W0:Y:S02]  /*0bb0*/  LDC R13, c[0x0][0x634] ;  /* 0x00018d00ff0d7b82 */ /* 0x000e240000000800 */
[----:B0-----:R-:W-:-:S05]  /*0bc0*/  IADD3 R13, P0, R16, R13, RZ ;  /* 0x0000000d100d7210 */ /* 0x001fca0007f1e0ff */
[----:B------:R-:W-:-:S04]  /*0bd0*/  IMAD.X R15, RZ, RZ, R17, P0 ;  /* 0x000000ffff0f7224 */ /* 0x000fc800000e0611 */
[----:B------:R-:W-:-:S04]  /*0be0*/  IMAD.WIDE.U32 R8, R15, R20, RZ ;  /* 0x000000140f087225 */ /* 0x000fc800078e00ff */
[----:B------:R-:W-:-:S04]  /*0bf0*/  IMAD.WIDE.U32 R10, P0, R13, R21, R8 ;  /* 0x000000150d0a7225 */ /* 0x000fc80007800008 */
[----:B------:R-:W-:-:S04]  /*0c00*/  IMAD.WIDE.U32 R8, R13, R20, RZ ;  /* 0x000000140d087225 */ /* 0x000fc800078e00ff */
[----:B------:R-:W-:Y:S01]  /*0c10*/  IMAD.X R13, RZ, RZ, RZ, P0 ;  /* 0x000000ffff0d7224 */ /* 0x000fe200000e06ff */
[----:B------:R-:W-:Y:S01]  /*0c20*/  IADD3 RZ, P0, R9, R10, RZ ;  /* 0x0000000a09ff7210 */ /* 0x000fe20007f1e0ff */
[----:B------:R-:W-:-:S04]  /*0c30*/  IMAD.MOV.U32 R12, RZ, RZ, R11 ;  /* 0x000000ffff0c7224 */ /* 0x000fc800078e000b */
[----:B------:R-:W-:-:S08]  /*0c40*/  IMAD.WIDE.U32.X R8, R15, R21, R12, P0 ;  /* 0x000000150f087225 */ /* 0x000fd000000e040c */
.L_x_10:
[----:B------:R-:W0:Y:S01]  /*0c50*/  LDC.64 R20, c[0x0][0x640] ;  /* 0x00019000ff147b82 */ /* 0x000e220000000a00 */
[--C-:B------:R-:W-:Y:S01]  /*0c60*/  SHF.R.U64 R104, R8, R0, R9.reuse ;  /* 0x0000000008687219 */ /* 0x100fe20000001209 */
[----:B------:R-:W-:Y:S01]  /*0c70*/  IMAD R28, R7, R24, R4 ;  /* 0x00000018071c7224 */ /* 0x000fe200078e0204 */
[----:B------:R-:W-:Y:S01]  /*0c80*/  SHF.R.U32.HI R0, RZ, R0, R9 ;  /* 0x00000000ff007219 */ /* 0x000fe20000011609 */
[----:B------:R-:W-:Y:S01]  /*0c90*/  IMAD.MOV.U32 R25, RZ, RZ, 0x1 ;  /* 0x00000001ff197424 */ /* 0x000fe200078e00ff */
[----:B------:R-:W-:-:S03]  /*0ca0*/  IADD3 R5, P0, RZ, -R104, RZ ;  /* 0x80000068ff057210 */ /* 0x000fc60007f1e0ff */
[----:B------:R-:W1:Y:S02]  /*0cb0*/  LDC R6, c[0x0][0x618] ;  /* 0x00018600ff067b82 */ /* 0x000e640000000800 */
[----:B------:R-:W-:-:S04]  /*0cc0*/  IMAD.X R9, RZ, RZ, ~R0, P0 ;  /* 0x000000ffff097224 */ /* 0x000fc800000e0e00 */
[-C--:B------:R-:W-:Y:S02]  /*0cd0*/  IMAD R0, R9, R26.reuse, RZ ;  /* 0x0000001a09007224 */ /* 0x080fe400078e02ff */
[----:B------:R-:W2:Y:S01]  /*0ce0*/  LDC R11, c[0x0][0x608] ;  /* 0x00018200ff0b7b82 */ /* 0x000ea20000000800 */
[----:B------:R-:W-:-:S04]  /*0cf0*/  IMAD.WIDE.U32 R8, R5, R26, R16 ;  /* 0x0000001a05087225 */ /* 0x000fc800078e0010 */
[----:B------:R-:W-:-:S03]  /*0d00*/  IMAD R5, R5, R27, R0 ;  /* 0x0000001b05057224 */ /* 0x000fc600078e0200 */
[----:B------:R-:W3:Y:S01]  /*0d10*/  LDC R12, c[0x0][0x658] ;  /* 0x00019600ff0c7b82 */ /* 0x000ee20000000800 */
[----:B0-----:R-:W-:Y:S01]  /*0d20*/  ISETP.NE.U32.AND P0, PT, R20, RZ, PT ;  /* 0x000000ff1400720c */ /* 0x001fe20003f05070 */
[----:B------:R-:W-:Y:S02]  /*0d30*/  IMAD.IADD R5, R9, 0x1, R5 ;  /* 0x0000000109057824 */ /* 0x000fe400078e0205 */
[----:B------:R-:W-:Y:S01]  /*0d40*/  IMAD.MOV.U32 R9, RZ, RZ, -0x1 ;  /* 0xffffffffff097424 */ /* 0x000fe200078e00ff */
[----:B------:R-:W-:-:S03]  /*0d50*/  ISETP.NE.AND.EX P0, PT, R21, RZ, PT, P0 ;  /* 0x000000ff1500720c */ /* 0x000fc60003f05300 */
[----:B------:R-:W0:Y:S01]  /*0d60*/  LDC R15, c[0x0][0x600] ;  /* 0x00018000ff0f7b82 */ /* 0x000e220000000800 */
[-CC-:B-1----:R-:W-:Y:S02]  /*0d70*/  SHF.R.U64 R13, R8, R6.reuse, R5.reuse ;  /* 0x00000006080d7219 */ /* 0x182fe40000001205 */
[----:B------:R-:W-:-:S05]  /*0d80*/  SHF.R.U32.HI R0, RZ, R6, R5 ;  /* 0x00000006ff007219 */ /* 0x000fca0000011605 */
[----:B------:R-:W1:Y:S01]  /*0d90*/  LDC R14, c[0x0][0x648] ;  /* 0x00019200ff0e7b82 */ /* 0x000e620000000800 */
[-CC-:B--2---:R-:W-:Y:S02]  /*0da0*/  SHF.R.U64 R29, R13, R11.reuse, R0.reuse ;  /* 0x0000000b0d1d7219 */ /* 0x184fe40000001200 */
[----:B------:R-:W-:-:S05]  /*0db0*/  SHF.R.U32.HI R5, RZ, R11, R0 ;  /* 0x0000000bff057219 */ /* 0x000fca0000011600 */
[----:B------:R-:W2:Y:S01]  /*0dc0*/  LDC R26, c[0x0][0x638] ;  /* 0x00018e00ff1a7b82 */ /* 0x000ea20000000800 */
[-CC-:B---3--:R-:W-:Y:S02]  /*0dd0*/  SHF.R.U64 R24, R29, R12.reuse, R5.reuse ;  /* 0x0000000c1d187219 */ /* 0x188fe40000001205 */
[-C--:B------:R-:W-:Y:S02]  /*0de0*/  SHF.L.U32 R0, R9, R12.reuse, RZ ;  /* 0x0000000c09007219 */ /* 0x080fe400000006ff */
[----:B------:R-:W-:Y:S01]  /*0df0*/  SHF.R.U32.HI R5, RZ, R12, R5 ;  /* 0x0000000cff057219 */ /* 0x000fe20000011605 */
[----:B------:R-:W-:Y:S01]  /*0e00*/  IMAD.MOV.U32 R4, RZ, RZ, R24 ;  /* 0x000000ffff047224 */ /* 0x000fe200078e0018 */
[----:B------:R-:W-:Y:S01]  /*0e10*/  LOP3.LUT R10, RZ, R0, RZ, 0x33, !PT ;  /* 0x00000000ff0a7212 */ /* 0x000fe200078e33ff */
[----:B------:R-:W3:Y:S01]  /*0e20*/  LDC R27, c[0x0][0x610] ;  /* 0x00018400ff1b7b82 */ /* 0x000ee20000000800 */
[----:B------:R-:W-:Y:S05]  /*0e30*/  @!P0 BRA `(.L_x_11) ;  /* 0x0000000000288947 */ /* 0x000fea0003800000 */
[----:B------:R-:W4:Y:S02]  /*0e40*/  LDC R9, c[0x0][0x64c] ;  /* 0x00019300ff097b82 */ /* 0x000f240000000800 */
[----:B----4-:R-:W-:-:S05]  /*0e50*/  IADD3 R9, P0, R24, R9, RZ ;  /* 0x0000000918097210 */ /* 0x010fca0007f1e0ff */
        /* <DEDUP_REMOVED lines=8> */
.L_x_11:
[----:B-1----:R-:W-:Y:S01]  /*0ee0*/  SHF.R.U64 R4, R4, R14, R5 ;  /* 0x0000000e04047219 */ /* 0x002fe20000001205 */
[----:B0-----:R-:W-:Y:S01]  /*0ef0*/  VIADD R6, R15, 0xffffffff ;  /* 0xffffffff0f067836 */ /* 0x001fe20000000000 */
[----:B------:R-:W-:Y:S02]  /*0f00*/  SHF.L.U32 R0, R25, R12, RZ ;  /* 0x0000000c19007219 */ /* 0x000fe400000006ff */
[----:B------:R-:W-:Y:S01]  /*0f10*/  LOP3.LUT R5, R29, R10, RZ, 0xc0, !PT ;  /* 0x0000000a1d057212 */ /* 0x000fe200078ec0ff */
[----:B------:R-:W-:Y:S01]  /*0f20*/  IMAD.MOV R7, RZ, RZ, -R4 ;  /* 0x000000ffff077224 */ /* 0x000fe200078e0a04 */
[----:B------:R-:W-:Y:S02]  /*0f30*/  SEL R3, R3, R28, !P1 ;  /* 0x0000001c03037207 */ /* 0x000fe40004800000 */
[----:B------:R-:W-:Y:S01]  /*0f40*/  LOP3.LUT R6, R13, R6, RZ, 0xc0, !PT ;  /* 0x000000060d067212 */ /* 0x000fe200078ec0ff */
[----:B------:R-:W-:Y:S02]  /*0f50*/  IMAD R4, R0, R4, R5 ;  /* 0x0000000400047224 */ /* 0x000fe400078e0205 */
[----:B--2---:R-:W-:-:S02]  /*0f60*/  IMAD R0, R7, R26, R24 ;  /* 0x0000001a07007224 */ /* 0x004fc400078e0218 */
[----:B---3--:R-:W-:Y:S02]  /*0f70*/  IMAD R3, R4, R27, R3 ;  /* 0x0000001b04037224 */ /* 0x008fe400078e0203 */
[----:B------:R-:W-:Y:S02]  /*0f80*/  IMAD R108, R0, R15, R6 ;  /* 0x0000000f006c7224 */ /* 0x000fe400078e0206 */
[----:B------:R-:W-:-:S03]  /*0f90*/  IMAD.MOV.U32 R4, RZ, RZ, 0x1 ;  /* 0x00000001ff047424 */ /* 0x000fc600078e00ff */
[----:B------:R-:W-:Y:S02]  /*0fa0*/  SEL R109, R108, R3, !P1 ;  /* 0x000000036c6d7207 */ /* 0x000fe40004800000 */
[----:B------:R-:W-:Y:S02]  /*0fb0*/  PRMT R0, R4, 0x7610, R0 ;  /* 0x0000761004007816 */ /* 0x000fe40000000000 */
[----:B------:R-:W-:-:S07]  /*0fc0*/  SEL R108, R3, R108, !P1 ;  /* 0x0000006c036c7207 */ /* 0x000fce0004800000 */
.L_x_9:
[----:B------:R-:W-:-:S08]  /*0fd0*/  NOP ;  /* 0x0000000000007918 */ /* 0x000fd00000000000 */
[----:B------:R-:W0:Y:S02]  /*0fe0*/  USETMAXREG.TRY_ALLOC.CTAPOOL UP0, 0xe8 ;  /* 0x000000e8000079c8 */ /* 0x000e240008000600 */
[----:B0-----:R-:W-:-:S13]  /*0ff0*/  PLOP3.LUT P0, PT, PT, PT, UP0, 0x80, 0x0 ;  /* 0x000000000000781c */ /* 0x001fda0003f0f008 */
[----:B------:R-:W-:Y:S05]  /*1000*/  @!P0 BRA `(.L_x_9) ;  /* 0xfffffffc00f08947 */ /* 0x000fea000383ffff */
[----:B------:R-:W-:Y:S01]  /*1010*/  ULDC.64 UR4, c[0x0][0x598] ;  /* 0x0001660000047ab9 */ /* 0x000fe20000000a00 */
[----:B------:R-:W-:Y:S01]  /*1020*/  ULDC.64 UR36, c[0x0][0x208] ;  /* 0x0000820000247ab9 */ /* 0x000fe20000000a00 */
[----:B------:R-:W-:-:S04]  /*1030*/  ISETP.NE.U32.AND P0, PT, RZ, UR4, PT ;  /* 0x00000004ff007c0c */ /* 0x000fc8000bf05070 */
[----:B------:R-:W-:-:S13]  /*1040*/  ISETP.NE.AND.EX P0, PT, RZ, UR5, PT, P0 ;  /* 0x00000005ff007c0c */ /* 0x000fda000bf05300 */
[----:B------:R-:W-:Y:S05]  /*1050*/  @!P0 BRA `(.L_x_12) ;  /* 0x00000000001c8947 */ /* 0x000fea0003800000 */
[----:B------:R-:W0:Y:S02]  /*1060*/  LDC.64 R4, c[0x0][0x598] ;  /* 0x00016600ff047b82 */ /* 0x000e240000000a00 */
[----:B0-----:R-:W2:Y:S02]  /*1070*/  LDG.E.64 R4, desc[UR36][R4.64] ;  /* 0x0000002404047981 */ /* 0x001ea4000c1e1b00 */
[----:B--2---:R-:W-:-:S04]  /*1080*/  ISETP.NE.U32.AND P0, PT, R4, RZ, PT ;  /* 0x000000ff0400720c */ /* 0x004fc80003f05070 */
[----:B------:R-:W-:-:S13]  /*1090*/  ISETP.NE.AND.EX P0, PT, R5, RZ, PT, P0 ;  /* 0x000000ff0500720c */ /* 0x000fda0003f05300 */
[----:B------:R-:W-:Y:S05]  /*10a0*/  @!P0 BRA `(.L_x_12) ;  /* 0x0000000000088947 */ /* 0x000fea0003800000 */
[----:B------:R0:W5:Y:S01]  /*10b0*/  LD.E R105, desc[UR36][R4.64] ;  /* 0x0000002404697980 */ /* 0x000162000c101900 */
[----:B------:R-:W-:Y:S05]  /*10c0*/  BRA `(.L_x_13) ;  /* 0x0000000000247947 */ /* 0x000fea0003800000 */
.L_x_12:
[----:B------:R-:W-:Y:S02]  /*10d0*/  ULDC.64 UR4, c[0x0][0x588] ;  /* 0x0001620000047ab9 */ /* 0x000fe40000000a00 */
[----:B------:R-:W-:-:S04]  /*10e0*/  ISETP.NE.U32.AND P0, PT, RZ, UR4, PT ;  /* 0x00000004ff007c0c */ /* 0x000fc8000bf05070 */
[----:B------:R-:W-:-:S13]  /*10f0*/  ISETP.NE.AND.EX P0, PT, RZ, UR5, PT, P0 ;  /* 0x00000005ff007c0c */ /* 0x000fda000bf05300 */
[----:B------:R-:W-:Y:S05]  /*1100*/  @!P0 BRA `(.L_x_14) ;  /* 0x00000000000c8947 */ /* 0x000fea0003800000 */
[----:B------:R-:W0:Y:S02]  /*1110*/  LDC.64 R4, c[0x0][0x588] ;  /* 0x00016200ff047b82 */ /* 0x000e240000000a00 */
[----:B0-----:R1:W5:Y:S01]  /*1120*/  LDG.E R105, desc[UR36][R4.64] ;  /* 0x0000002404697981 */ /* 0x001362000c1e1900 */
[----:B------:R-:W-:Y:S05]  /*1130*/  BRA `(.L_x_13) ;  /* 0x0000000000087947 */ /* 0x000fea0003800000 */
.L_x_14:
[----:B------:R-:W-:Y:S02]  /*1140*/  ULDC UR4, c[0x0][0x580] ;  /* 0x0001600000047ab9 */ /* 0x000fe40000000800 */
[----:B------:R-:W-:-:S07]  /*1150*/  IMAD.U32 R105, RZ, RZ, UR4 ;  /* 0x00000004ff697e24 */ /* 0x000fce000f8e00ff */
.L_x_13:
[----:B------:R-:W-:Y:S02]  /*1160*/  ULDC.64 UR4, c[0x0][0x5a0] ;  /* 0x0001680000047ab9 */ /* 0x000fe40000000a00 */
[----:B------:R-:W-:-:S04]  /*1170*/  ISETP.NE.U32.AND P0, PT, RZ, UR4, PT ;  /* 0x00000004ff007c0c */ /* 0x000fc8000bf05070 */
[----:B------:R-:W-:-:S13]  /*1180*/  ISETP.NE.AND.EX P0, PT, RZ, UR5, PT, P0 ;  /* 0x00000005ff007c0c */ /* 0x000fda000bf05300 */
[----:B------:R-:W-:Y:S05]  /*1190*/  @!P0 BRA `(.L_x_15) ;  /* 0x00000000001c8947 */ /* 0x000fea0003800000 */
[----:B01----:R-:W0:Y:S02]  /*11a0*/  LDC.64 R4, c[0x0][0x5a0] ;  /* 0x00016800ff047b82 */ /* 0x003e240000000a00 */
[----:B0-----:R-:W2:Y:S02]  /*11b0*/  LDG.E.64 R4, desc[UR36][R4.64] ;  /* 0x0000002404047981 */ /* 0x001ea4000c1e1b00 */
[----:B--2---:R-:W-:-:S04]  /*11c0*/  ISETP.NE.U32.AND P0, PT, R4, RZ, PT ;  /* 0x000000ff0400720c */ /* 0x004fc80003f05070 */
[----:B------:R-:W-:-:S13]  /*11d0*/  ISETP.NE.AND.EX P0, PT, R5, RZ, PT, P0 ;  /* 0x000000ff0500720c */ /* 0x000fda0003f05300 */
[----:B------:R-:W-:Y:S05]  /*11e0*/  @!P0 BRA `(.L_x_15) ;  /* 0x0000000000088947 */ /* 0x000fea0003800000 */
[----:B------:R0:W5:Y:S01]  /*11f0*/  LD.E R106, desc[UR36][R4.64] ;  /* 0x00000024046a7980 */ /* 0x000162000c101900 */
[----:B------:R-:W-:Y:S05]  /*1200*/  BRA `(.L_x_16) ;  /* 0x0000000000247947 */ /* 0x000fea0003800000 */
.L_x_15:
[----:B------:R-:W-:Y:S02]  /*1210*/  ULDC.64 UR4, c[0x0][0x590] ;  /* 0x0001640000047ab9 */ /* 0x000fe40000000a00 */
[----:B------:R-:W-:-:S04]  /*1220*/  ISETP.NE.U32.AND P0, PT, RZ, UR4, PT ;  /* 0x00000004ff007c0c */ /* 0x000fc8000bf05070 */
[----:B------:R-:W-:-:S13]  /*1230*/  ISETP.NE.AND.EX P0, PT, RZ, UR5, PT, P0 ;  /* 0x00000005ff007c0c */ /* 0x000fda000bf05300 */
[----:B------:R-:W-:Y:S05]  /*1240*/  @!P0 BRA `(.L_x_17) ;  /* 0x00000000000c8947 */ /* 0x000fea0003800000 */
[----:B------:R-:W2:Y:S02]  /*1250*/  LDC.64 R106, c[0x0][0x590] ;  /* 0x00016400ff6a7b82 */ /* 0x000ea40000000a00 */
[----:B--2---:R2:W5:Y:S01]  /*1260*/  LDG.E R106, desc[UR36][R106.64] ;  /* 0x000000246a6a7981 */ /* 0x004562000c1e1900 */
[----:B------:R-:W-:Y:S05]  /*1270*/  BRA `(.L_x_16) ;  /* 0x0000000000087947 */ /* 0x000fea0003800000 */
.L_x_17:
[----:B------:R-:W-:Y:S02]  /*1280*/  ULDC UR4, c[0x0][0x584] ;  /* 0x0001610000047ab9 */ /* 0x000fe40000000800 */
[----:B------:R-:W-:-:S07]  /*1290*/  IMAD.U32 R106, RZ, RZ, UR4 ;  /* 0x00000004ff6a7e24 */ /* 0x000fce000f8e00ff */
.L_x_16:
[----:B------:R-:W-:-:S13]  /*12a0*/  LOP3.LUT P0, RZ, R0, 0xff, RZ, 0xc0, !PT ;  /* 0x000000ff00ff7812 */ /* 0x000fda000780c0ff */
[----:B------:R-:W-:Y:S05]  /*12b0*/  @!P0 EXIT ;  /* 0x000000000000894d */ /* 0x000fea0003800000 */
[----:B------:R-:W-:Y:S01]  /*12c0*/  ULDC UR4, c[0x0][0x28c] ;  /* 0x0000a30000047ab9 */ /* 0x000fe20000000800 */
[----:B------:R-:W-:Y:S01]  /*12d0*/  UMOV UR38, URZ ;  /* 0x0000003f00267c82 */ /* 0x000fe20008000000 */
[----:B------:R-:W-:Y:S01]  /*12e0*/  UIADD3 UR4, UR4, 0x3f, URZ ;  /* 0x0000003f04047890 */ /* 0x000fe2000fffe03f */
[----:B------:R-:W-:-:S03]  /*12f0*/  UMOV UR39, URZ ;  /* 0x0000003f00277c82 */ /* 0x000fc60008000000 */
[----:B------:R-:W-:-:S04]  /*1300*/  USHF.R.S32.HI UR5, URZ, 0x1f, UR4 ;  /* 0x0000001f3f057899 */ /* 0x000fc80008011404 */
[----:B------:R-:W-:-:S04]  /*1310*/  ULEA.HI UR5, UR5, UR4, URZ, 0x6 ;  /* 0x0000000405057291 */ /* 0x000fc8000f8f303f */
[----:B------:R-:W-:-:S12]  /*1320*/  USHF.R.S32.HI UR40, URZ, 0x6, UR5 ;  /* 0x000000063f287899 */ /* 0x000fd80008011405 */
.L_x_201:
[----:B------:R-:W-:Y:S01]  /*1330*/  LOP3.LUT R0, R18, 0x80, RZ, 0xc0, !PT ;  /* 0x0000008012007812 */ /* 0x000fe200078ec0ff */
[----:B------:R-:W3:Y:S01]  /*1340*/  S2UR UR7, SR_CgaCtaId ;  /* 0x00000000000779c3 */ /* 0x000ee20000008800 */
[----:B------:R-:W-:Y:S02]  /*1350*/  UMOV UR6, 0x400 ;  /* 0x0000040000067882 */ /* 0x000fe40000000000 */
[----:B------:R-:W-:-:S06]  /*1360*/  SHF.R.U32.HI R0, RZ, 0x7, R0 ;  /* 0x00000007ff007819 */ /* 0x000fcc0000011600 */
[----:B----4-:R-:W4:Y:S01]  /*1370*/  SHFL.IDX PT, R0, R0, RZ, 0x1f ;  /* 0x00001fff00007589 */ /* 0x010f2200000e0000 */
[----:B---3--:R-:W-:Y:S01]  /*1380*/  ULEA UR6, UR7, UR6, 0x18 ;  /* 0x0000000607067291 */ /* 0x008fe2000f8ec03f */
[----:B----4-:R-:W-:-:S13]  /*1390*/  R2UR UR4, R0 ;  /* 0x00000000000472ca */ /* 0x010fda00000e0000 */
[----:B------:R-:W-:-:S04]  /*13a0*/  ULEA.HI UR5, UR4, UR4, URZ, 0x1 ;  /* 0x0000000404057291 */ /* 0x000fc8000f8f083f */
[----:B------:R-:W-:-:S04]  /*13b0*/  ULOP3.LUT UR5, UR5, 0xffffe, URZ, 0xc0, !UPT ;  /* 0x000ffffe05057892 */ /* 0x000fc8000f8ec03f */
[----:B------:R-:W-:-:S03]  /*13c0*/  UIADD3 UR5, UR4, -UR5, URZ ;  /* 0x8000000504057290 */ /* 0x000fc6000fffe03f */
[----:B------:R-:W-:Y:S01]  /*13d0*/  ULDC UR4, c[0x0][0x28c] ;  /* 0x0000a30000047ab9 */ /* 0x000fe20000000800 */
[----:B------:R-:W-:Y:S01]  /*13e0*/  ULEA UR5, UR5, UR6, 0xc ;  /* 0x0000000605057291 */ /* 0x000fe2000f8e603f */
[----:B------:R-:W-:-:S03]  /*13f0*/  ISETP.LT.AND P0, PT, RZ, UR4, PT ;  /* 0x00000004ff007c0c */ /* 0x000fc6000bf01270 */
[----:B------:R-:W-:-:S04]  /*1400*/  UIADD3 UR5, UR5, 0x180, URZ ;  /* 0x0000018005057890 */ /* 0x000fc8000fffe03f */
[----:B------:R-:W-:-:S04]  /*1410*/  USHF.R.U32.HI UR5, URZ, 0x4, UR5 ;  /* 0x000000043f057899 */ /* 0x000fc80008011605 */
[----:B------:R-:W-:-:S04]  /*1420*/  ULOP3.LUT UR5, UR5, 0x3fff, URZ, 0xc0, !UPT ;  /* 0x00003fff05057892 */ /* 0x000fc8000f8ec03f */
[----:B------:R-:W-:Y:S01]  /*1430*/  ULOP3.LUT UR41, UR5, 0x10000, URZ, 0xfc, !UPT ;  /* 0x0001000005297892 */ /* 0x000fe2000f8efc3f */
[----:B01----:R-:W-:Y:S11]  /*1440*/  @P0 BRA `(.L_x_18) ;  /* 0x0000000000400947 */ /* 0x003ff60003800000 */
[----:B------:R-:W-:Y:S01]  /*1450*/  MOV R0, 0x0 ;  /* 0x0000000000007802 */ /* 0x000fe20000000f00 */
[----:B------:R-:W-:Y:S01]  /*1460*/  ULDC.64 UR4, c[0x4][0x68] ;  /* 0x01001a0000047ab9 */ /* 0x000fe20000000a00 */
[----:B------:R-:W-:Y:S01]  /*1470*/  ULDC.64 UR6, c[0x4][0x8] ;  /* 0x0100020000067ab9 */ /* 0x000fe20000000a00 */
[----:B01----:R-:W-:Y:S01]  /*1480*/  IMAD.U32 R4, RZ, RZ, UR4 ;  /* 0x00000004ff047e24 */ /* 0x003fe2000f8e00ff */
[----:B------:R0:W1:Y:S01]  /*1490*/  LDC.64 R14, c[0x4][R0] ;  /* 0x01000000000e7b82 */ /* 0x0000620000000a00 */
[----:B------:R-:W-:Y:S01]  /*14a0*/  IMAD.U32 R5, RZ, RZ, UR5 ;  /* 0x00000005ff057e24 */ /* 0x000fe2000f8e00ff */
[----:B------:R-:W-:Y:S01]  /*14b0*/  ULDC.64 UR4, c[0x4][0x70] ;  /* 0x01001c0000047ab9 */ /* 0x000fe20000000a00 */
[----:B------:R-:W-:Y:S02]  /*14c0*/  IMAD.U32 R10, RZ, RZ, UR6 ;  /* 0x00000006ff0a7e24 */ /* 0x000fe4000f8e00ff */
[----:B------:R-:W-:Y:S02]  /*14d0*/  IMAD.U32 R6, RZ, RZ, UR4 ;  /* 0x00000004ff067e24 */ /* 0x000fe4000f8e00ff */
[----:B------:R-:W-:-:S02]  /*14e0*/  IMAD.U32 R7, RZ, RZ, UR5 ;  /* 0x00000005ff077e24 */ /* 0x000fc4000f8e00ff */
[----:B------:R-:W-:Y:S02]  /*14f0*/  IMAD.U32 R11, RZ, RZ, UR7 ;  /* 0x00000007ff0b7e24 */ /* 0x000fe4000f8e00ff */
[----:B------:R-:W-:Y:S02]  /*1500*/  IMAD.MOV.U32 R8, RZ, RZ, 0x1e1 ;  /* 0x000001e1ff087424 */ /* 0x000fe400078e00ff */
[----:B------:R-:W-:Y:S02]  /*1510*/  IMAD.MOV.U32 R12, RZ, RZ, 0x1 ;  /* 0x00000001ff0c7424 */ /* 0x000fe400078e00ff */
[----:B0-----:R-:W-:-:S07]  /*1520*/  IMAD.MOV.U32 R13, RZ, RZ, RZ ;  /* 0x000000ffff0d7224 */ /* 0x001fce00078e00ff */
[----:B------:R-:W-:-:S07]  /*1530*/  LEPC R20, `(.L_x_18) ;  /* 0x000000001014794e */ /* 0x000fce0000000000 */
[----:B-12--5:R-:W-:Y:S05]  /*1540*/  CALL.ABS.NOINC R14 ;  /* 0x000000000e007343 */ /* 0x026fea0003c00000 */
.L_x_18:
[----:B------:R-:W-:-:S04]  /*1550*/  LOP3.LUT R0, R19, 0x1, RZ, 0xfc, !PT ;  /* 0x0000000113007812 */ /* 0x000fc800078efcff */
[----:B------:R-:W-:-:S13]  /*1560*/  ISETP.NE.AND P0, PT, R0, 0x3, PT ;  /* 0x000000030000780c */ /* 0x000fda0003f05270 */
[----:B------:R-:W-:Y:S05]  /*1570*/  @!P0 BRA `(.L_x_19) ;  /* 0x0000000000048947 */ /* 0x000fea0003800000 */
[----:B------:R-:W-:Y:S01]  /*1580*/  BPT.TRAP 0x1 ;  /* 0x000000040000795c */ /* 0x000fe20000300000 */
.L_x_19:
[----:B------:R-:W3:Y:S01]  /*1590*/  S2UR UR5, SR_CgaCtaId ;  /* 0x00000000000579c3 */ /* 0x000ee20000008800 */
[----:B------:R-:W-:Y:S01]  /*15a0*/  UMOV UR4, 0x400 ;  /* 0x0000040000047882 */ /* 0x000fe20000000000 */
[----:B------:R-:W-:Y:S02]  /*15b0*/  IMAD.U32 R0, RZ, RZ, UR38 ;  /* 0x00000026ff007e24 */ /* 0x000fe4000f8e00ff */
[----:B------:R-:W-:-:S03]  /*15c0*/  IMAD.U32 R3, RZ, RZ, UR39 ;  /* 0x00000027ff037e24 */ /* 0x000fc6000f8e00ff */
[----:B------:R-:W-:Y:S01]  /*15d0*/  SHF.L.U32 R0, R0, 0x1f, RZ ;  /* 0x0000001f00007819 */ /* 0x000fe200000006ff */
[----:B---3--:R-:W-:-:S06]  /*15e0*/  ULEA UR4, UR5, UR4, 0x18 ;  /* 0x0000000405047291 */ /* 0x008fcc000f8ec03f */
[----:B------:R-:W-:-:S04]  /*15f0*/  IMAD.U32 R6, RZ, RZ, UR4 ;  /* 0x00000004ff067e24 */ /* 0x000fc8000f8e00ff */
[----:B------:R-:W-:-:S04]  /*1600*/  IMAD R3, R3, 0x8, R6 ;  /* 0x0000000803037824 */ /* 0x000fc800078e0206 */
[----:B------:R3:W4:Y:S01]  /*1610*/  SYNCS.PHASECHK.TRANS64.TRYWAIT P1, [R3+URZ], R0 ;  /* 0x00000000030075a7 */ /* 0x000722000802017f */
[----:B------:R-:W-:Y:S05]  /*1620*/  @!P0 BRA `(.L_x_20) ;  /* 0x0000000000048947 */ /* 0x000fea0003800000 */
[----:B------:R-:W-:Y:S01]  /*1630*/  BPT.TRAP 0x1 ;  /* 0x000000040000795c */ /* 0x000fe20000300000 */
.L_x_20:
[----:B----4-:R-:W-:Y:S05]  /*1640*/  @P1 BRA `(.L_x_21) ;  /* 0x0000000000081947 */ /* 0x010fea0003800000 */
[----:B------:R-:W4:Y:S02]  /*1650*/  SYNCS.PHASECHK.TRANS64.TRYWAIT P1, [R3+URZ], R0 ;  /* 0x00000000030075a7 */ /* 0x000f24000802017f */
[----:B----4-:R-:W-:Y:S05]  /*1660*/  @!P1 BRA `(.L_x_22) ;  /* 0x0000007800149947 */ /* 0x010fea0003800000 */
.L_x_21:
[----:B------:R-:W-:-:S04]  /*1670*/  UISETP.LT.AND UP0, UPT, UR40, 0x1, UPT ;  /* 0x000000012800788c */ /* 0x000fc8000bf01270 */
[----:B------:R-:W-:-:S06]  /*1680*/  USEL UR4, UR40, 0x1, UP0 ;  /* 0x0000000128047887 */ /* 0x000fcc0008000000 */
[----:B---34-:R-:W-:Y:S01]  /*1690*/  IMAD.U32 R0, RZ, RZ, UR4 ;  /* 0x00000004ff007e24 */ /* 0x018fe2000f8e00ff */
[----:B------:R-:W-:Y:S05]  /*16a0*/  WARPSYNC.ALL ;  /* 0x0000000000007948 */ /* 0x000fea0003800000 */
[----:B------:R-:W-:-:S04]  /*16b0*/  IADD3 R0, -R0, UR40, RZ ;  /* 0x0000002800007c10 */ /* 0x000fc8000fffe1ff */
[----:B------:R-:W-:Y:S02]  /*16c0*/  ISETP.GE.AND P1, PT, R0, 0x1, PT ;  /* 0x000000010000780c */ /* 0x000fe40003f26270 */
[----:B------:R-:W-:Y:S01]  /*16d0*/  R2UR UR4, R6 ;  /* 0x00000000060472ca */ /* 0x000fe200000e0000 */
[----:B------:R-:W-:Y:S01]  /*16e0*/  UIMAD UR8, UR39, 0x300, UR41 ;  /* 0x00000300270878a4 */ /* 0x000fe2000f8e0229 */
[----:B------:R-:W-:Y:S01]  /*16f0*/  WARPGROUP.ARRIVE ;  /* 0x00000000000079c5 */ /* 0x000fe20000000000 */
[----:B------:R-:W-:Y:S01]  /*1700*/  UMOV UR9, 0x80000020 ;  /* 0x8000002000097882 */ /* 0x000fe20000000000 */
[----:B------:R-:W-:Y:S01]  /*1710*/  UMOV UR11, 0x80000020 ;  /* 0x80000020000b7882 */ /* 0x000fe20000000000 */
[----:B------:R-:W-:Y:S01]  /*1720*/  UMOV UR13, UR9 ;  /* 0x00000009000d7c82 */ /* 0x000fe20008000000 */
[----:B------:R-:W-:Y:S01]  /*1730*/  UMOV UR15, 0x80000020 ;  /* 0x80000020000f7882 */ /* 0x000fe20000000000 */
[----:B------:R-:W-:Y:S01]  /*1740*/  UMOV UR17, UR9 ;  /* 0x0000000900117c82 */ /* 0x000fe20008000000 */
[----:B------:R-:W-:Y:S01]  /*1750*/  UMOV UR12, UR8 ;  /* 0x00000008000c7c82 */ /* 0x000fe20008000000 */
[----:B------:R-:W-:Y:S01]  /*1760*/  UMOV UR16, UR8 ;  /* 0x0000000800107c82 */ /* 0x000fe20008000000 */
[----:B------:R-:W-:Y:S01]  /*1770*/  UMOV UR19, 0x80000020 ;  /* 0x8000002000137882 */ /* 0x000fe20000000000 */
[----:B------:R-:W-:Y:S01]  /*1780*/  UMOV UR20, UR8 ;  /* 0x0000000800147c82 */ /* 0x000fe20008000000 */
[----:B------:R-:W-:Y:S01]  /*1790*/  UMOV UR21, UR9 ;  /* 0x0000000900157c82 */ /* 0x000fe20008000000 */
[----:B------:R-:W-:Y:S01]  /*17a0*/  UIADD3 UR4, UR4, 0x27180, URZ ;  /* 0x0002718004047890 */ /* 0x000fe2000fffe03f */
[----:B------:R-:W-:Y:S01]  /*17b0*/  UMOV UR23, 0x80000020 ;  /* 0x8000002000177882 */ /* 0x000fe20000000000 */
[----:B------:R-:W-:-:S02]  /*17c0*/  UMOV UR24, UR8 ;  /* 0x0000000800187c82 */ /* 0x000fc40008000000 */
[----:B------:R-:W-:Y:S01]  /*17d0*/  USHF.R.U32.HI UR4, URZ, 0x4, UR4 ;  /* 0x000000043f047899 */ /* 0x000fe20008011604 */
[----:B------:R-:W-:Y:S01]  /*17e0*/  UMOV UR25, UR9 ;  /* 0x0000000900197c82 */ /* 0x000fe20008000000 */
[----:B------:R-:W-:Y:S02]  /*17f0*/  UMOV UR27, 0x80000020 ;  /* 0x80000020001b7882 */ /* 0x000fe40000000000 */
[----:B------:R-:W-:Y:S02]  /*1800*/  ULOP3.LUT UR4, UR4, 0x3fff, URZ, 0xc0, !UPT ;  /* 0x00003fff04047892 */ /* 0x000fe4000f8ec03f */
[----:B------:R-:W-:Y:S02]  /*1810*/  UIADD3 UR5, UR8, 0x200, URZ ;  /* 0x0000020008057890 */ /* 0x000fe4000fffe03f */
[----:B------:R-:W-:Y:S02]  /*1820*/  ULOP3.LUT UR4, UR4, 0x10000, URZ, 0xfc, !UPT ;  /* 0x0001000004047892 */ /* 0x000fe4000f8efc3f */
[----:B------:R-:W-:-:S02]  /*1830*/  UIADD3 UR6, UR8, 0x202, URZ ;  /* 0x0000020208067890 */ /* 0x000fc4000fffe03f */
[----:B------:R-:W-:-:S04]  /*1840*/  UIMAD UR10, UR39, 0x140, UR4 ;  /* 0x00000140270a78a4 */ /* 0x000fc8000f8e0204 */
[----:B------:R-:W-:Y:S02]  /*1850*/  UIADD3 UR14, UR10, 0x40, URZ ;  /* 0x000000400a0e7890 */ /* 0x000fe4000fffe03f */
[----:B------:R-:W-:Y:S02]  /*1860*/  UIADD3 UR18, UR10, 0x80, URZ ;  /* 0x000000800a127890 */ /* 0x000fe4000fffe03f */
[----:B------:R-:W-:Y:S02]  /*1870*/  UIADD3 UR22, UR10, 0xc0, URZ ;  /* 0x000000c00a167890 */ /* 0x000fe4000fffe03f */
[----:B------:R-:W-:Y:S01]  /*1880*/  IGMMA.64x16x32.S8.S8 R96, gdesc[UR8], RZ, !UPT, gsb0 ;  /* 0x00600000086079f1 */ /* 0x000fe2000c0410ff */
[----:B------:R-:W-:Y:S02]  /*1890*/  UIADD3 UR26, UR10, 0x100, URZ ;  /* 0x000001000a1a7890 */ /* 0x000fe4000fffe03f */
[----:B------:R-:W-:Y:S02]  /*18a0*/  WARPGROUP.DEPBAR.LE gsb0, 0x0 ;  /* 0x00008000000079c5 */ /* 0x000fe40000010000 */
[----:B------:R-:W-:-:S06]  /*18b0*/  WARPGROUP.ARRIVE ;  /* 0x00000000000079c5 */ /* 0x000fcc0000000000 */
[----:B------:R-:W-:Y:S03]  /*18c0*/  IGMMA.64x16x32.S8.S8 R80, gdesc[UR12], RZ, !UPT, gsb0 ;  /* 0x006000000c5079f1 */ /* 0x000fe6000c0410ff */
        /* <DEDUP_REMOVED lines=8> */
[----:B------:R-:W-:Y:S01]  /*1950*/  IGMMA.64x16x32.S8.S8 R32, gdesc[UR24], RZ, !UPT, gsb0 ;  /* 0x00600000182079f1 */ /* 0x000fe2000c0410ff */
[----:B------:R-:W-:Y:S01]  /*1960*/  UMOV UR24, UR5 ;  /* 0x0000000500187c82 */ /* 0x000fe20008000000 */
[----:B------:R-:W-:Y:S01]  /*1970*/  UMOV UR25, 0x80000020 ;  /* 0x8000002000197882 */ /* 0x000fe20000000000 */
[----:B------:R-:W-:Y:S01]  /*1980*/  UMOV UR20, UR24 ;  /* 0x0000001800147c82 */ /* 0x000fe20008000000 */
[----:B------:R-:W-:Y:S01]  /*1990*/  UMOV UR21, UR25 ;  /* 0x0000001900157c82 */ /* 0x000fe20008000000 */
[----:B------:R-:W-:Y:S01]  /*19a0*/  UMOV UR16, UR24 ;  /* 0x0000001800107c82 */ /* 0x000fe20008000000 */
[----:B------:R-:W-:Y:S01]  /*19b0*/  UMOV UR17, UR25 ;  /* 0x0000001900117c82 */ /* 0x000fe20008000000 */
[----:B------:R-:W-:Y:S01]  /*19c0*/  UMOV UR12, UR24 ;  /* 0x00000018000c7c82 */ /* 0x000fe20008000000 */
[----:B------:R-:W-:Y:S01]  /*19d0*/  UMOV UR13, UR25 ;  /* 0x00000019000d7c82 */ /* 0x000fe20008000000 */
[----:B------:R-:W-:Y:S01]  /*19e0*/  UIADD3 UR5, UR10, 0xc2, URZ ;  /* 0x000000c20a057890 */ /* 0x000fe2000fffe03f */
[----:B------:R-:W-:-:S02]  /*19f0*/  WARPGROUP.DEPBAR.LE gsb0, 0x0 ;  /* 0x00008000000079c5 */ /* 0x000fc40000010000 */
[----:B------:R-:W-:-:S06]  /*1a00*/  WARPGROUP.ARRIVE ;  /* 0x00000000000079c5 */ /* 0x000fcc0000000000 */
[----:B------:R-:W-:Y:S01]  /*1a10*/  IGMMA.64x16x32.S8.S8 R24, gdesc[UR24], RZ, !UPT, gsb0 ;  /* 0x00600000181879f1 */ /* 0x000fe2000c0410ff */
[----:B------:R-:W-:Y:S01]  /*1a20*/  UMOV UR26, UR10 ;  /* 0x0000000a001a7c82 */ /* 0x000fe20008000000 */
[----:B------:R-:W-:Y:S01]  /*1a30*/  UMOV UR27, UR11 ;  /* 0x0000000b001b7c82 */ /* 0x000fe20008000000 */
[----:B------:R-:W-:Y:S01]  /*1a40*/  UMOV UR11, 0x80000020 ;  /* 0x80000020000b7882 */ /* 0x000fe20000000000 */
[----:B------:R-:W-:Y:S02]  /*1a50*/  WARPGROUP.DEPBAR.LE gsb0, 0x0 ;  /* 0x00008000000079c5 */ /* 0x000fe40000010000 */
[----:B------:R-:W-:-:S06]  /*1a60*/  WARPGROUP.ARRIVE ;  /* 0x00000000000079c5 */ /* 0x000fcc0000000000 */
[----:B------:R-:W-:Y:S01]  /*1a70*/  IGMMA.64x16x32.S8.S8 R40, gdesc[UR20], RZ, !UPT, gsb0 ;  /* 0x00600000142879f1 */ /* 0x000fe2000c0410ff */
[----:B------:R-:W-:Y:S01]  /*1a80*/  UIADD3 UR22, UR10, 0x82, URZ ;  /* 0x000000820a167890 */ /* 0x000fe2000fffe03f */
        /* <DEDUP_REMOVED lines=9> */
[----:B------:R-:W-:Y:S02]  /*1b20*/  UIADD3 UR12, UR8, 0x2, URZ ;  /* 0x00000002080c7890 */ /* 0x000fe4000fffe03f */
[----:B------:R-:W-:Y:S01]  /*1b30*/  UIADD3 UR14, UR10, 0x2, URZ ;  /* 0x000000020a0e7890 */ /* 0x000fe2000fffe03f */
[----:B------:R-:W-:Y:S01]  /*1b40*/  UMOV UR13, 0x80000020 ;  /* 0x80000020000d7882 */ /* 0x000fe20000000000 */
[----:B------:R-:W-:Y:S01]  /*1b50*/  UMOV UR15, 0x80000020 ;  /* 0x80000020000f7882 */ /* 0x000fe20000000000 */
[----:B------:R-:W-:Y:S02]  /*1b60*/  UMOV UR17, UR13 ;  /* 0x0000000d00117c82 */ /* 0x000fe40008000000 */
[----:B------:R-:W-:Y:S01]  /*1b70*/  UMOV UR16, UR12 ;  /* 0x0000000c00107c82 */ /* 0x000fe20008000000 */
[----:B------:R-:W-:Y:S01]  /*1b80*/  UMOV UR20, UR12 ;  /* 0x0000000c00147c82 */ /* 0x000fe20008000000 */
[----:B------:R-:W-:Y:S01]  /*1b90*/  UMOV UR21, UR13 ;  /* 0x0000000d00157c82 */ /* 0x000fe20008000000 */
[----:B------:R-:W-:Y:S01]  /*1ba0*/  UMOV UR8, UR12 ;  /* 0x0000000c00087c82 */ /* 0x000fe20008000000 */
[----:B------:R-:W-:Y:S01]  /*1bb0*/  UMOV UR9, UR13 ;  /* 0x0000000d00097c82 */ /* 0x000fe20008000000 */
[----:B------:R-:W-:-:S02]  /*1bc0*/  WARPGROUP.DEPBAR.LE gsb0, 0x0 ;  /* 0x00008000000079c5 */ /* 0x000fc40000010000 */
[----:B------:R-:W-:-:S06]  /*1bd0*/  WARPGROUP.ARRIVE ;  /* 0x00000000000079c5 */ /* 0x000fcc0000000000 */
[----:B------:R-:W-:Y:S01]  /*1be0*/  IGMMA.64x16x32.S8.S8 R88, gdesc[UR24], RZ, !UPT, gsb0 ;  /* 0x00600000185879f1 */ /* 0x000fe2000c0410ff */
[----:B------:R-:W-:Y:S01]  /*1bf0*/  UIADD3 UR26, UR10, 0x102, URZ ;  /* 0x000001020a1a7890 */ /* 0x000fe2000fffe03f */
[----:B------:R-:W-:Y:S02]  /*1c00*/  UMOV UR24, UR12 ;  /* 0x0000000c00187c82 */ /* 0x000fe40008000000 */
[----:B------:R-:W-:Y:S01]  /*1c10*/  UMOV UR10, UR5 ;  /* 0x00000005000a7c82 */ /* 0x000fe20008000000 */
[----:B------:R-:W-:Y:S01]  /*1c20*/  UMOV UR25, UR13 ;  /* 0x0000000d00197c82 */ /* 0x000fe20008000000 */
[----:B------:R-:W-:Y:S01]  /*1c30*/  UMOV UR27, 0x80000020 ;  /* 0x80000020001b7882 */ /* 0x000fe20000000000 */
[----:B------:R-:W-:Y:S02]  /*1c40*/  WARPGROUP.DEPBAR.LE gsb0, 0x0 ;  /* 0x00008000000079c5 */ /* 0x000fe40000010000 */
[----:B------:R-:W-:-:S06]  /*1c50*/  WARPGROUP.ARRIVE ;  /* 0x00000000000079c5 */ /* 0x000fcc0000000000 */
[----:B------:R-:W-:Y:S03]  /*1c60*/  IGMMA.64x16x32.S8.S8 R96, gdesc[UR12], R96, gsb0 ;  /* 0x006000000c6079f1 */ /* 0x000fe60008041060 */
        /* <DEDUP_REMOVED lines=11> */
[----:B------:R-:W-:Y:S01]  /*1d20*/  IGMMA.64x16x32.S8.S8 R32, gdesc[UR24], R32, gsb0 ;  /* 0x00600000182079f1 */ /* 0x000fe20008041020 */
        /* <DEDUP_REMOVED lines=8> */
[----:B------:R-:W-:Y:S01]  /*1db0*/  UMOV UR12, UR24 ;  /* 0x00000018000c7c82 */ /* 0x000fe20008000000 */
[----:B------:R-:W-:Y:S01]  /*1dc0*/  UMOV UR13, UR25 ;  /* 0x00000019000d7c82 */ /* 0x000fe20008000000 */
[----:B------:R-:W-:-:S02]  /*1dd0*/  WARPGROUP.DEPBAR.LE gsb0, 0x0 ;  /* 0x00008000000079c5 */ /* 0x000fc40000010000 */
        /* <DEDUP_REMOVED lines=15> */
[----:B------:R-:W-:Y:S05]  /*1ed0*/  @!P1 BRA `(.L_x_23) ;  /* 0x0000000800989947 */ /* 0x000fea0003800000 */
[----:B------:R-:W-:Y:S02]  /*1ee0*/  UIADD3 UR5, UR39, 0x1, URZ ;  /* 0x0000000127057890 */ /* 0x000fe4000fffe03f */
[----:B------:R-:W-:Y:S02]  /*1ef0*/  IMAD.U32 R3, RZ, RZ, UR39 ;  /* 0x00000027ff037e24 */ /* 0x000fe4000f8e00ff */
[----:B------:R-:W-:-:S04]  /*1f00*/  UISETP.NE.AND UP0, UPT, UR5, 0xd, UPT ;  /* 0x0000000d0500788c */ /* 0x000fc8000bf05270 */
[----:B------:R-:W-:Y:S02]  /*1f10*/  USEL UR6, URZ, 0x1, UP0 ;  /* 0x000000013f067887 */ /* 0x000fe40008000000 */
[----:B------:R-:W-:Y:S02]  /*1f20*/  USEL UR5, UR5, URZ, UP0 ;  /* 0x0000003f05057287 */ /* 0x000fe40008000000 */
[----:B------:R-:W-:-:S06]  /*1f30*/  ULOP3.LUT UR6, UR38, UR6, URZ, 0x3c, !UPT ;  /* 0x0000000626067292 */ /* 0x000fcc000f8e3c3f */
[----:B------:R-:W-:-:S07]  /*1f40*/  IMAD.U32 R7, RZ, RZ, UR6 ;  /* 0x00000006ff077e24 */ /* 0x000fce000f8e00ff */
.L_x_30:
[----:B------:R-:W-:Y:S05]  /*1f50*/  @!P0 BRA `(.L_x_24) ;  /* 0x0000000000048947 */ /* 0x000fea0003800000 */
[----:B------:R-:W-:Y:S01]  /*1f60*/  BPT.TRAP 0x1 ;  /* 0x000000040000795c */ /* 0x000fe20000300000 */
.L_x_24:
[----:B------:R-:W3:Y:S01]  /*1f70*/  S2UR UR7, SR_CgaCtaId ;  /* 0x00000000000779c3 */ /* 0x000ee20000008800 */
[----:B------:R-:W-:Y:S01]  /*1f80*/  UMOV UR6, 0x400 ;  /* 0x0000040000067882 */ /* 0x000fe20000000000 */
[----:B01----:R-:W-:Y:S01]  /*1f90*/  IMAD.U32 R5, RZ, RZ, UR5 ;  /* 0x00000005ff057e24 */ /* 0x003fe2000f8e00ff */
[----:B------:R-:W-:Y:S01]  /*1fa0*/  SHF.L.U32 R4, R7, 0x1f, RZ ;  /* 0x0000001f07047819 */ /* 0x000fe200000006ff */
[----:B---3--:R-:W-:-:S06]  /*1fb0*/  ULEA UR6, UR7, UR6, 0x18 ;  /* 0x0000000607067291 */ /* 0x008fcc000f8ec03f */
[----:B------:R-:W-:-:S04]  /*1fc0*/  IMAD.U32 R6, RZ, RZ, UR6 ;  /* 0x00000006ff067e24 */ /* 0x000fc8000f8e00ff */
[----:B------:R-:W-:-:S04]  /*1fd0*/  IMAD R5, R5, 0x8, R6 ;  /* 0x0000000805057824 */ /* 0x000fc800078e0206 */
[----:B------:R0:W1:Y:S01]  /*1fe0*/  SYNCS.PHASECHK.TRANS64.TRYWAIT P1, [R5+URZ], R4 ;  /* 0x00000004050075a7 */ /* 0x000062000802017f */
[----:B------:R-:W-:Y:S05]  /*1ff0*/  @!P0 BRA `(.L_x_25) ;  /* 0x0000000000048947 */ /* 0x000fea0003800000 */
[----:B------:R-:W-:Y:S01]  /*2000*/  BPT.TRAP 0x1 ;  /* 0x000000040000795c */ /* 0x000fe20000300000 */
.L_x_25:
[----:B-1----:R-:W-:Y:S05]  /*2010*/  @P1 BRA `(.L_x_26) ;  /* 0x0000000000081947 */ /* 0x002fea0003800000 */
[----:B------:R-:W1:Y:S02]  /*2020*/  SYNCS.PHASECHK.TRANS64.TRYWAIT P1, [R5+URZ], R4 ;  /* 0x00000004050075a7 */ /* 0x000e64000802017f */
[----:B-1----:R-:W-:Y:S05]  /*2030*/  @!P1 BRA `(.L_x_27) ;  /* 0x0000006c00b49947 */ /* 0x002fea0003800000 */
.L_x_26:
[----:B------:R-:W-:Y:S01]  /*2040*/  UIMAD UR8, UR5, 0x300, UR41 ;  /* 0x00000300050878a4 */ /* 0x000fe2000f8e0229 */
[----:B------:R-:W-:Y:S01]  /*2050*/  WARPGROUP.ARRIVE ;  /* 0x00000000000079c5 */ /* 0x000fe20000000000 */
[----:B------:R-:W-:Y:S01]  /*2060*/  UIMAD UR10, UR5, 0x140, UR4 ;  /* 0x00000140050a78a4 */ /* 0x000fe2000f8e0204 */
[----:B------:R-:W-:Y:S01]  /*2070*/  UMOV UR9, 0x80000020 ;  /* 0x8000002000097882 */ /* 0x000fe20000000000 */
[----:B------:R-:W-:Y:S02]  /*2080*/  UMOV UR11, 0x80000020 ;  /* 0x80000020000b7882 */ /* 0x000fe40000000000 */
[----:B------:R-:W-:Y:S01]  /*2090*/  UIADD3 UR14, UR10, 0x40, URZ ;  /* 0x000000400a0e7890 */ /* 0x000fe2000fffe03f */
[----:B------:R-:W-:Y:S01]  /*20a0*/  UMOV UR12, UR8 ;  /* 0x00000008000c7c82 */ /* 0x000fe20008000000 */
[----:B------:R-:W-:Y:S01]  /*20b0*/  UMOV UR13, UR9 ;  /* 0x00000009000d7c82 */ /* 0x000fe20008000000 */
[----:B------:R-:W-:Y:S02]  /*20c0*/  UMOV UR15, 0x80000020 ;  /* 0x80000020000f7882 */ /* 0x000fe40000000000 */
[----:B------:R-:W-:Y:S01]  /*20d0*/  IGMMA.64x16x32.S8.S8 R96, gdesc[UR8], R96, gsb0 ;  /* 0x00600000086079f1 */ /* 0x000fe20008041060 */
[----:B------:R-:W-:Y:S01]  /*20e0*/  UIADD3 UR18, UR10, 0x80, URZ ;  /* 0x000000800a127890 */ /* 0x000fe2000fffe03f */
[----:B------:R-:W-:Y:S01]  /*20f0*/  UMOV UR16, UR8 ;  /* 0x0000000800107c82 */ /* 0x000fe20008000000 */
[----:B------:R-:W-:Y:S01]  /*2100*/  UMOV UR17, UR9 ;  /* 0x0000000900117c82 */ /* 0x000fe20008000000 */
[----:B------:R-:W-:Y:S01]  /*2110*/  UMOV UR19, 0x80000020 ;  /* 0x8000002000137882 */ /* 0x000fe20000000000 */
        /* <DEDUP_REMOVED lines=8> */
[----:B------:R-:W-:-:S02]  /*21a0*/  UIADD3 UR6, UR8, 0x200, URZ ;  /* 0x0000020008067890 */ /* 0x000fc4000fffe03f */
[----:B------:R-:W-:Y:S01]  /*21b0*/  UIADD3 UR7, UR8, 0x202, URZ ;  /* 0x0000020208077890 */ /* 0x000fe2000fffe03f */
        /* <DEDUP_REMOVED lines=23> */
[----:B------:R-:W-:Y:S01]  /*2330*/  IGMMA.64x16x32.S8.S8 R24, gdesc[UR24], R24, gsb0 ;  /* 0x00600000181879f1 */ /* 0x000fe20008041018 */
[----:B------:R-:W-:Y:S01]  /*2340*/  UMOV UR26, UR10 ;  /* 0x0000000a001a7c82 */ /* 0x000fe20008000000 */
[----:B------:R-:W-:Y:S01]  /*2350*/  UMOV UR27, UR11 ;  /* 0x0000000b001b7c82 */ /* 0x000fe20008000000 */
[----:B------:R-:W-:Y:S01]  /*2360*/  UMOV UR11, 0x80000020 ;  /* 0x80000020000b7882 */ /* 0x000fe20000000000 */
[----:B------:R-:W-:Y:S02]  /*2370*/  WARPGROUP.DEPBAR.LE gsb0, 0x0 ;  /* 0x00008000000079c5 */ /* 0x000fe40000010000 */
[----:B------:R-:W-:-:S06]  /*2380*/  WARPGROUP.ARRIVE ;  /* 0x00000000000079c5 */ /* 0x000fcc0000000000 */
[----:B------:R-:W-:Y:S01]  /*2390*/  IGMMA.64x16x32.S8.S8 R40, gdesc[UR20], R40, gsb0 ;  /* 0x00600000142879f1 */ /* 0x000fe20008041028 */
[----:B------:R-:W-:Y:S01]  /*23a0*/  UIADD3 UR22, UR10, 0x82, URZ ;  /* 0x000000820a167890 */ /* 0x000fe2000fffe03f */
        /* <DEDUP_REMOVED lines=21> */
[----:B------:R-:W-:Y:S01]  /*2500*/  IGMMA.64x16x32.S8.S8 R88, gdesc[UR24], R88, gsb0 ;  /* 0x00600000185879f1 */ /* 0x000fe20008041058 */
        /* <DEDUP_REMOVED lines=47> */
[----:B------:R-:W-:Y:S01]  /*2800*/  BPT.TRAP 0x1 ;  /* 0x000000040000795c */ /* 0x000fe20000300000 */
.L_x_28:
[----:B------:R-:W-:-:S13]  /*2810*/  ISETP.NE.AND P1, PT, R23, RZ, PT ;  /* 0x000000ff1700720c */ /* 0x000fda0003f25270 */
[----:B01----:R-:W-:-:S04]  /*2820*/  @P1 IMAD R4, R3, 0x8, R6 ;  /* 0x0000000803041824 */ /* 0x003fc800078e0206 */
[----:B------:R-:W-:-:S05]  /*2830*/  @P1 VIADD R5, R4, 0x68 ;  /* 0x0000006804051836 */ /* 0x000fca0000000000 */
[----:B------:R-:W-:-:S04]  /*2840*/  @P1 PRMT R5, R22, 0x654, R5 ;  /* 0x0000065416051816 */ /* 0x000fc80000000005 */
[----:B------:R0:W-:Y:S01]  /*2850*/  @P1 SYNCS.ARRIVE.TRANS64.RED.A1T0 RZ, [R5+URZ], RZ ;  /* 0x000000ff05ff19a7 */ /* 0x0001e2000810043f */
[----:B------:R-:W-:-:S13]  /*2860*/  ISETP.GT.U32.AND P1, PT, R19, 0x1, PT ;  /* 0x000000011300780c */ /* 0x000fda0003f24070 */
[----:B0-----:R-:W-:Y:S05]  /*2870*/  @P1 BRA `(.L_x_29) ;  /* 0x0000000000041947 */ /* 0x001fea0003800000 */
[----:B------:R-:W-:Y:S01]  /*2880*/  BPT.TRAP 0x1 ;  /* 0x000000040000795c */ /* 0x000fe20000300000 */
.L_x_29:
[----:B------:R-:W-:Y:S01]  /*2890*/  UIADD3 UR5, UR5, 0x1, URZ ;  /* 0x0000000105057890 */ /* 0x000fe2000fffe03f */
[C---:B------:R-:W-:Y:S01]  /*28a0*/  ISETP.GT.AND P2, PT, R0.reuse, 0x1, PT ;  /* 0x000000010000780c */ /* 0x040fe20003f44270 */
[----:B------:R-:W-:Y:S02]  /*28b0*/  VIADD R3, R3, 0x1 ;  /* 0x0000000103037836 */ /* 0x000fe40000000000 */
[----:B------:R-:W-:Y:S01]  /*28c0*/  UISETP.NE.AND UP0, UPT, UR5, 0xd, UPT ;  /* 0x0000000d0500788c */ /* 0x000fe2000bf05270 */
[----:B------:R-:W-:Y:S02]  /*28d0*/  VIADD R0, R0, 0xffffffff ;  /* 0xffffffff00007836 */ /* 0x000fe40000000000 */
[C---:B------:R-:W-:Y:S01]  /*28e0*/  ISETP.NE.AND P1, PT, R3.reuse, 0xd, PT ;  /* 0x0000000d0300780c */ /* 0x040fe20003f25270 */
[----:B------:R-:W-:Y:S02]  /*28f0*/  USEL UR6, URZ, 0x1, UP0 ;  /* 0x000000013f067887 */ /* 0x000fe40008000000 */
[----:B------:R-:W-:Y:S01]  /*2900*/  USEL UR5, UR5, URZ, UP0 ;  /* 0x0000003f05057287 */ /* 0x000fe20008000000 */
[----:B------:R-:W-:-:S03]  /*2910*/  SEL R3, R3, RZ, P1 ;  /* 0x000000ff03037207 */ /* 0x000fc60000800000 */
[----:B------:R-:W-:Y:S01]  /*2920*/  LOP3.LUT R7, R7, UR6, RZ, 0x3c, !PT ;  /* 0x0000000607077c12 */ /* 0x000fe2000f8e3cff */
[----:B------:R-:W-:Y:S07]  /*2930*/  @P2 BRA `(.L_x_30) ;  /* 0xfffffff400842947 */ /* 0x000fee000383ffff */
.L_x_23:
[----:B------:R-:W3:Y:S02]  /*2940*/  LDC R0, c[0x0][0x28c] ;  /* 0x0000a300ff007b82 */ /* 0x000ee40000000800 */
[----:B---3--:R-:W-:-:S13]  /*2950*/  ISETP.GE.AND P1, PT, R0, 0x1, PT ;  /* 0x000000010000780c */ /* 0x008fda0003f26270 */
[----:B------:R-:W-:Y:S05]  /*2960*/  @!P1 BRA `(.L_x_31) ;  /* 0x0000000000509947 */ /* 0x000fea0003800000 */
[----:B------:R-:W-:Y:S05]  /*2970*/  @!P0 BRA `(.L_x_32) ;  /* 0x0000000000048947 */ /* 0x000fea0003800000 */
[----:B------:R-:W-:Y:S01]  /*2980*/  BPT.TRAP 0x1 ;  /* 0x000000040000795c */ /* 0x000fe20000300000 */
.L_x_32:
[----:B------:R-:W-:Y:S01]  /*2990*/  ISETP.NE.AND P0, PT, R23, RZ, PT ;  /* 0x000000ff1700720c */ /* 0x000fe20003f05270 */
[----:B------:R-:W-:Y:S01]  /*29a0*/  BSSY B0, `(.L_x_33) ;  /* 0x000000e000007945 */ /* 0x000fe20003800000 */
[----:B------:R-:W-:-:S11]  /*29b0*/  ISETP.GT.U32.AND P1, PT, R19, 0x1, PT ;  /* 0x000000011300780c */ /* 0x000fd60003f24070 */
[----:B------:R-:W-:Y:S05]  /*29c0*/  @!P0 BRA `(.L_x_34) ;  /* 0x00000000002c8947 */ /* 0x000fea0003800000 */
[----:B------:R-:W-:-:S04]  /*29d0*/  UISETP.LT.AND UP0, UPT, UR40, 0x1, UPT ;  /* 0x000000012800788c */ /* 0x000fc8000bf01270 */
[----:B------:R-:W-:-:S04]  /*29e0*/  USEL UR6, UR40, 0x1, UP0 ;  /* 0x0000000128067887 */ /* 0x000fc80008000000 */
[----:B------:R-:W-:-:S04]  /*29f0*/  UIADD3 UR6, UR39, UR40, -UR6 ;  /* 0x0000002827067290 */ /* 0x000fc8000fffe806 */
[----:B------:R-:W-:-:S04]  /*2a00*/  UIMAD.WIDE.U32 UR4, UR6, 0x4ec4ec4f, URZ ;  /* 0x4ec4ec4f060478a5 */ /* 0x000fc8000f8e003f */
[----:B------:R-:W-:-:S04]  /*2a10*/  USHF.R.U32.HI UR4, URZ, 0x2, UR5 ;  /* 0x000000023f047899 */ /* 0x000fc80008011605 */
[----:B------:R-:W-:-:S06]  /*2a20*/  UIMAD UR6, UR4, -0xd, UR6 ;  /* 0xfffffff3040678a4 */ /* 0x000fcc000f8e0206 */
[----:B------:R-:W-:-:S04]  /*2a30*/  IMAD.U32 R3, RZ, RZ, UR6 ;  /* 0x00000006ff037e24 */ /* 0x000fc8000f8e00ff */
[----:B------:R-:W-:-:S04]  /*2a40*/  IMAD R0, R3, 0x8, R6 ;  /* 0x0000000803007824 */ /* 0x000fc800078e0206 */
[----:B------:R-:W-:-:S05]  /*2a50*/  VIADD R3, R0, 0x68 ;  /* 0x0000006800037836 */ /* 0x000fca0000000000 */
[----:B------:R-:W-:-:S04]  /*2a60*/  PRMT R3, R22, 0x654, R3 ;  /* 0x0000065416037816 */ /* 0x000fc80000000003 */
[----:B------:R3:W-:Y:S03]  /*2a70*/  SYNCS.ARRIVE.TRANS64.RED.A1T0 RZ, [R3+URZ], RZ ;  /* 0x000000ff03ff79a7 */ /* 0x0007e6000810043f */
.L_x_34:
[----:B------:R-:W-:Y:S05]  /*2a80*/  BSYNC B0 ;  /* 0x0000000000007941 */ /* 0x000fea0003800000 */
.L_x_33:
[----:B------:R-:W-:Y:S05]  /*2a90*/  @P1 BRA `(.L_x_31) ;  /* 0x0000000000041947 */ /* 0x000fea0003800000 */
[----:B------:R-:W-:Y:S01]  /*2aa0*/  BPT.TRAP 0x1 ;  /* 0x000000040000795c */ /* 0x000fe20000300000 */
.L_x_31:
[----:B------:R-:W4:Y:S01]  /*2ab0*/  LDC R6, c[0x0][0x288] ;  /* 0x0000a200ff067b82 */ /* 0x000f220000000800 */
[--C-:B------:R-:W-:Y:S01]  /*2ac0*/  SHF.R.U32.HI R0, RZ, 0x2, R18.reuse ;  /* 0x00000002ff007819 */ /* 0x100fe20000011612 */
[----:B------:R-:W-:Y:S01]  /*2ad0*/  IMAD R109, R109, 0x50, RZ ;  /* 0x000000506d6d7824 */ /* 0x000fe200078e02ff */
[C---:B01----:R-:W-:Y:S01]  /*2ae0*/  LOP3.LUT R4, R18.reuse, 0x60, RZ, 0xc0, !PT ;  /* 0x0000006012047812 */ /* 0x043fe200078ec0ff */
[----:B------:R-:W-:Y:S01]  /*2af0*/  UIADD3 UR39, UR40, UR39, URZ ;  /* 0x0000002728277290 */ /* 0x000fe2000fffe03f */
[----:B------:R-:W-:Y:S01]  /*2b00*/  SHF.R.U32.HI R5, RZ, 0x7, R18 ;  /* 0x00000007ff057819 */ /* 0x000fe20000011612 */
[----:B------:R-:W-:Y:S01]  /*2b10*/  IMAD.SHL.U32 R12, R18, 0x2, RZ ;  /* 0x00000002120c7824 */ /* 0x000fe200078e00ff */
[----:B---3--:R-:W-:Y:S01]  /*2b20*/  LOP3.LUT R3, R0, 0x7, RZ, 0xc0, !PT ;  /* 0x0000000700037812 */ /* 0x008fe200078ec0ff */
[----:B------:R-:W-:Y:S01]  /*2b30*/  UISETP.GT.U32.AND UP0, UPT, UR39, 0xc, UPT ;  /* 0x0000000c2700788c */ /* 0x000fe2000bf04070 */
[----:B------:R-:W-:Y:S01]  /*2b40*/  SHF.R.U32.HI R4, RZ, 0x1, R4 ;  /* 0x00000001ff047819 */ /* 0x000fe20000011604 */
[----:B------:R-:W-:Y:S01]  /*2b50*/  ULDC UR7, c[0x0][0x284] ;  /* 0x0000a10000077ab9 */ /* 0x000fe20000000800 */
[----:B------:R-:W-:Y:S01]  /*2b60*/  LOP3.LUT R0, R5, 0x1, RZ, 0xc0, !PT ;  /* 0x0000000105007812 */ /* 0x000fe200078ec0ff */
[----:B------:R-:W-:Y:S01]  /*2b70*/  UISETP.LT.U32.AND UP0, UPT, UR40, 0xd, UP0 ;  /* 0x0000000d2800788c */ /* 0x000fe20008701070 */
[----:B------:R-:W-:Y:S01]  /*2b80*/  IADD3 R5, RZ, -R4, -R3 ;  /* 0x80000004ff057210 */ /* 0x000fe20007ffe803 */
[----:B------:R-:W-:Y:S01]  /*2b90*/  UISETP.GE.U32.AND UP1, UPT, UR40, 0xd, UPT ;  /* 0x0000000d2800788c */ /* 0x000fe2000bf26070 */
[----:B------:R-:W-:Y:S01]  /*2ba0*/  SHF.R.S32.HI R14, RZ, 0x1f, R104 ;  /* 0x0000001fff0e7819 */ /* 0x000fe20000011468 */
[C---:B------:R-:W-:Y:S01]  /*2bb0*/  IMAD.SHL.U32 R8, R0.reuse, 0x40, RZ ;  /* 0x0000004000087824 */ /* 0x040fe200078e00ff */
[C---:B------:R-:W-:Y:S01]  /*2bc0*/  LOP3.LUT R12, R109.reuse, 0x6, R12, 0xf8, !PT ;  /* 0x000000066d0c7812 */ /* 0x040fe200078ef80c */
[----:B------:R-:W-:Y:S01]  /*2bd0*/  IMAD R5, R0, -0x40, R5 ;  /* 0xffffffc000057824 */ /* 0x000fe200078e0205 */
[----:B------:R-:W-:Y:S01]  /*2be0*/  LOP3.LUT R0, R18, 0x3, RZ, 0xc0, !PT ;  /* 0x0000000312007812 */ /* 0x000fe200078ec0ff */
[----:B------:R-:W-:Y:S01]  /*2bf0*/  ULDC.64 UR8, c[0x0][0x5d0] ;  /* 0x0001740000087ab9 */ /* 0x000fe20000000a00 */
[----:B------:R-:W-:Y:S01]  /*2c00*/  LOP3.LUT R3, R8, 0x40, R3, 0xe2, !PT ;  /* 0x0000004008037812 */ /* 0x000fe200078ee203 */
[----:B------:R-:W-:Y:S01]  /*2c10*/  UIMAD.WIDE.U32 UR4, UR39, 0x4ec4ec4f, URZ ;  /* 0x4ec4ec4f270478a5 */ /* 0x000fe2000f8e003f */
[----:B------:R-:W-:Y:S01]  /*2c20*/  SHF.R.S32.HI R13, RZ, 0x1f, R12 ;  /* 0x0000001fff0d7819 */ /* 0x000fe2000001140c */
[----:B----4-:R-:W-:Y:S01]  /*2c30*/  IMAD R8, R0, -0x2, R6 ;  /* 0xfffffffe00087824 */ /* 0x010fe200078e0206 */
[----:B------:R-:W-:Y:S01]  /*2c40*/  ISETP.GE.AND P0, PT, R109, R6, PT ;  /* 0x000000066d00720c */ /* 0x000fe20003f06270 */
[----:B------:R-:W-:Y:S01]  /*2c50*/  IMAD R0, R108, 0xc0, RZ ;  /* 0x000000c06c007824 */ /* 0x000fe200078e02ff */
[----:B------:R-:W-:Y:S01]  /*2c60*/  USEL UR6, URZ, 0x1, !UP0 ;  /* 0x000000013f067887 */ /* 0x000fe2000c000000 */
[----:B------:R-:W-:Y:S01]  /*2c70*/  LOP3.LUT R4, R3, R4, RZ, 0xfc, !PT ;  /* 0x0000000403047212 */ /* 0x000fe200078efcff */
[----:B------:R-:W-:Y:S01]  /*2c80*/  IMAD R3, R14, UR8, RZ ;  /* 0x000000080e037c24 */ /* 0x000fe2000f8e02ff */
[----:B------:R-:W-:Y:S01]  /*2c90*/  USHF.R.U32.HI UR4, URZ, 0x2, UR5 ;  /* 0x000000023f047899 */ /* 0x000fe20008011605 */
[----:B------:R-:W-:Y:S01]  /*2ca0*/  ISETP.GE.OR P0, PT, R0, UR7, P0 ;  /* 0x0000000700007c0c */ /* 0x000fe20008706670 */
[----:B------:R-:W-:Y:S01]  /*2cb0*/  ULOP3.LUT UR38, UR38, UR6, URZ, 0x3c, !UPT ;  /* 0x0000000626267292 */ /* 0x000fe2000f8e3c3f */
[----:B------:R-:W-:Y:S01]  /*2cc0*/  IMAD R3, R104, UR9, R3 ;  /* 0x0000000968037c24 */ /* 0x000fe2000f8e0203 */
[----:B------:R-:W-:Y:S01]  /*2cd0*/  IADD3 R114, -R0, UR7, R5 ;  /* 0x0000000700727c10 */ /* 0x000fe2000fffe105 */
[----:B------:R-:W-:Y:S01]  /*2ce0*/  IMAD.WIDE.U32 R6, R104, UR8, R12 ;  /* 0x0000000868067c25 */ /* 0x000fe2000f8e000c */
[----:B------:R-:W-:-:S02]  /*2cf0*/  UIMAD UR39, UR4, -0xd, UR39 ;  /* 0xfffffff3042778a4 */ /* 0x000fc4000f8e0227 */
[----:B------:R-:W-:Y:S01]  /*2d00*/  @UP1 ULOP3.LUT UR38, UR38, 0x1, UR4, 0x78, !UPT ;  /* 0x0000000126261892 */ /* 0x000fe2000f8e7804 */
[----:B------:R-:W-:Y:S02]  /*2d10*/  IMAD.MOV.U32 R5, RZ, RZ, RZ ;  /* 0x000000ffff057224 */ /* 0x000fe400078e00ff */
[----:B------:R-:W-:Y:S02]  /*2d20*/  IMAD.IADD R7, R7, 0x1, R3 ;  /* 0x0000000107077824 */ /* 0x000fe400078e0203 */
[----:B------:R-:W-:-:S04]  /*2d30*/  IMAD.WIDE R20, R108, 0xc0, R4 ;  /* 0x000000c06c147825 */ /* 0x000fc800078e0204 */
[----:B------:R-:W-:Y:S02]  /*2d40*/  IMAD.IADD R3, R8, 0x1, -R109 ;  /* 0x0000000108037824 */ /* 0x000fe400078e0a6d */
[----:B------:R-:W-:Y:S01]  /*2d50*/  IMAD.MOV.U32 R0, RZ, RZ, -0x1 ;  /* 0xffffffffff007424 */ /* 0x000fe200078e00ff */
[----:B------:R-:W-:Y:S06]  /*2d60*/  @P0 BRA `(.L_x_35) ;  /* 0x0000003c00f80947 */ /* 0x000fec0003800000 */
[----:B------:R-:W0:Y:S01]  /*2d70*/  LDC.64 R10, c[0x0][0x5c8] ;  /* 0x00017200ff0a7b82 */ /* 0x000e220000000a00 */
[----:B------:R-:W-:Y:S01]  /*2d80*/  ULDC.64 UR4, c[0x0][0x5c0] ;  /* 0x0001700000047ab9 */ /* 0x000fe20000000a00 */
[----:B------:R-:W-:Y:S01]  /*2d90*/  BSSY B0, `(.L_x_35) ;  /* 0x00003fb000007945 */ /* 0x000fe20003800000 */
[-C--:B0-----:R-:W-:Y:S01]  /*2da0*/  IMAD R4, R21, R10.reuse, RZ ;  /* 0x0000000a15047224 */ /* 0x081fe200078e02ff */
[----:B------:R-:W-:Y:S01]  /*2db0*/  SHF.L.U64.HI R15, R10, 0x3, R11 ;  /* 0x000000030a0f7819 */ /* 0x000fe2000001020b */
[----:B------:R-:W-:-:S04]  /*2dc0*/  IMAD.WIDE.U32 R6, R20, R10, R6 ;  /* 0x0000000a14067225 */ /* 0x000fc800078e0006 */
[----:B------:R-:W-:Y:S01]  /*2dd0*/  IMAD R5, R20, R11, R4 ;  /* 0x0000000b14057224 */ /* 0x000fe200078e0204 */
[----:B------:R-:W-:Y:S01]  /*2de0*/  IADD3 R4, P0, R6, UR4, RZ ;  /* 0x0000000406047c10 */ /* 0x000fe2000ff1e0ff */
[----:B------:R-:W-:Y:S02]  /*2df0*/  IMAD.SHL.U32 R9, R10, 0x8, RZ ;  /* 0x000000080a097824 */ /* 0x000fe400078e00ff */
[----:B------:R-:W-:Y:S02]  /*2e00*/  IMAD.IADD R5, R7, 0x1, R5 ;  /* 0x0000000107057824 */ /* 0x000fe400078e0205 */
[----:B------:R-:W-:Y:S01]  /*2e10*/  IMAD R109, R11, 0x78, RZ ;  /* 0x000000780b6d7824 */ /* 0x000fe200078e02ff */
[----:B------:R-:W-:Y:S02]  /*2e20*/  IADD3 R6, P1, R9, R4, RZ ;  /* 0x0000000409067210 */ /* 0x000fe40007f3e0ff */
[----:B------:R-:W-:Y:S02]  /*2e30*/  IADD3.X R5, R5, UR5, RZ, P0, !PT ;  /* 0x0000000505057c10 */ /* 0x000fe400087fe4ff */
[----:B-----5:R-:W-:-:S03]  /*2e40*/  ISETP.NE.AND P0, PT, R106, RZ, PT ;  /* 0x000000ff6a00720c */ /* 0x020fc60003f05270 */
[----:B------:R-:W-:Y:S02]  /*2e50*/  IMAD.X R7, R15, 0x1, R5, P1 ;  /* 0x000000010f077824 */ /* 0x000fe400008e0605 */
[----:B------:R-:W-:-:S04]  /*2e60*/  IMAD.WIDE.U32 R10, R10, 0x78, R6 ;  /* 0x000000780a0a7825 */ /* 0x000fc800078e0006 */
[----:B------:R-:W-:Y:S01]  /*2e70*/  IMAD.IADD R11, R11, 0x1, R109 ;  /* 0x000000010b0b7824 */ /* 0x000fe200078e026d */
[----:B------:R-:W-:-:S05]  /*2e80*/  IADD3 R8, P1, R9, R10, RZ ;  /* 0x0000000a09087210 */ /* 0x000fca0007f3e0ff */
[----:B------:R-:W-:Y:S01]  /*2e90*/  IMAD.X R9, R15, 0x1, R11, P1 ;  /* 0x000000010f097824 */ /* 0x000fe200008e060b */
[----:B------:R-:W-:Y:S07]  /*2ea0*/  @!P0 BRA `(.L_x_36) ;  /* 0x0000002c00d48947 */ /* 0x000fee0003800000 */
[----:B------:R-:W0:Y:S01]  /*2eb0*/  LDC.64 R118, c[0x0][0x5b0] ;  /* 0x00016c00ff767b82 */ /* 0x000e220000000a00 */
[----:B------:R-:W-:Y:S01]  /*2ec0*/  ULDC.64 UR4, c[0x0][0x5b8] ;  /* 0x00016e0000047ab9 */ /* 0x000fe20000000a00 */
[----:B------:R-:W-:Y:S01]  /*2ed0*/  ISETP.GE.AND P3, PT, R114, 0x1, PT ;  /* 0x000000017200780c */ /* 0x000fe20003f66270 */
[----:B------:R-:W-:Y:S01]  /*2ee0*/  IMAD R15, R14, UR4, RZ ;  /* 0x000000040e0f7c24 */ /* 0x000fe2000f8e02ff */
[----:B------:R-:W-:Y:S01]  /*2ef0*/  BSSY B1, `(.L_x_37) ;  /* 0x000000e000017945 */ /* 0x000fe20003800000 */
[C---:B------:R-:W-:Y:S01]  /*2f00*/  IMAD.WIDE.U32 R112, R104.reuse, UR4, R12 ;  /* 0x0000000468707c25 */ /* 0x040fe2000f8e000c */
[----:B------:R-:W-:Y:S02]  /*2f10*/  ISETP.LT.OR P1, PT, R3, 0x1, !P3 ;  /* 0x000000010300780c */ /* 0x000fe40005f21670 */
[----:B------:R-:W1:Y:S01]  /*2f20*/  LDC.64 R120, c[0x0][0x5a8] ;  /* 0x00016a00ff787b82 */ /* 0x000e620000000a00 */
[----:B------:R-:W-:Y:S02]  /*2f30*/  IMAD R15, R104, UR5, R15 ;  /* 0x00000005680f7c24 */ /* 0x000fe4000f8e020f */
[----:B------:R-:W-:-:S02]  /*2f40*/  IMAD.MOV.U32 R108, RZ, RZ, R112 ;  /* 0x000000ffff6c7224 */ /* 0x000fc400078e0070 */
[----:B------:R-:W-:Y:S02]  /*2f50*/  IMAD.IADD R109, R113, 0x1, R15 ;  /* 0x00000001716d7824 */ /* 0x000fe400078e020f */
[-C--:B0-----:R-:W-:Y:S02]  /*2f60*/  IMAD R14, R21, R118.reuse, RZ ;  /* 0x00000076150e7224 */ /* 0x081fe400078e02ff */
[----:B------:R-:W-:-:S04]  /*2f70*/  IMAD.WIDE.U32 R12, R20, R118, R108 ;  /* 0x00000076140c7225 */ /* 0x000fc800078e006c */
[----:B------:R-:W-:Y:S01]  /*2f80*/  IMAD R117, R20, R119, R14 ;  /* 0x0000007714757224 */ /* 0x000fe200078e020e */
[----:B-1----:R-:W-:-:S04]  /*2f90*/  IADD3 R12, P0, R12, R120, RZ ;  /* 0x000000780c0c7210 */ /* 0x002fc80007f1e0ff */
[----:B------:R-:W-:Y:S01]  /*2fa0*/  IADD3.X R13, R121, R13, R117, P0, !PT ;  /* 0x0000000d790d7210 */ /* 0x000fe200007fe475 */
[----:B------:R-:W-:Y:S08]  /*2fb0*/  @P1 BRA `(.L_x_38) ;  /* 0x0000000000041947 */ /* 0x000ff00003800000 */
[----:B--2---:R0:W5:Y:S02]  /*2fc0*/  LDG.E.U8 R107, desc[UR36][R12.64] ;  /* 0x000000240c6b7981 */ /* 0x004164000c1e1100 */
.L_x_38:
[----:B------:R-:W-:Y:S05]  /*2fd0*/  BSYNC B1 ;  /* 0x0000000000017941 */ /* 0x000fea0003800000 */
.L_x_37:
[----:B-----5:R-:W-:Y:S01]  /*2fe0*/  LOP3.LUT R14, R107, 0xffff, RZ, 0xc0, !PT ;  /* 0x0000ffff6b0e7812 */ /* 0x020fe200078ec0ff */
[----:B------:R-:W-:Y:S01]  /*2ff0*/  IMAD.SHL.U32 R110, R118, 0x8, RZ ;  /* 0x00000008766e7824 */ /* 0x000fe200078e00ff */
[----:B------:R-:W-:Y:S01]  /*3000*/  ISETP.LT.OR P4, PT, R3, 0x2, !P3 ;  /* 0x000000020300780c */ /* 0x000fe20005f81670 */
[----:B------:R-:W-:Y:S01]  /*3010*/  BSSY B1, `(.L_x_39) ;  /* 0x000000b000017945 */ /* 0x000fe20003800000 */
[----:B------:R-:W-:Y:S02]  /*3020*/  PRMT R15, R14, 0x8880, RZ ;  /* 0x000088800e0f7816 */ /* 0x000fe400000000ff */
[----:B------:R-:W-:-:S03]  /*3030*/  SHF.L.U64.HI R111, R118, 0x3, R119 ;  /* 0x00000003766f7819 */ /* 0x000fc60000010277 */
[----:B------:R-:W-:Y:S02]  /*3040*/  IMAD R104, R15, R106, RZ ;  /* 0x0000006a0f687224 */ /* 0x000fe400078e02ff */
[----:B------:R-:W-:-:S04]  /*3050*/  IMAD.WIDE.U32 R14, R20, R118, R110 ;  /* 0x00000076140e7225 */ /* 0x000fc800078e006e */
[----:B------:R-:W-:-:S05]  /*3060*/  @!P1 IMAD R115, R96, R105, R104 ;  /* 0x0000006960739224 */ /* 0x000fca00078e0268 */
[----:B------:R1:W-:Y:S01]  /*3070*/  @!P1 STG.E.U8 desc[UR36][R4.64], R115 ;  /* 0x0000007304009986 */ /* 0x0003e2000c101124 */
[----:B------:R-:W-:Y:S05]  /*3080*/  @P4 BRA `(.L_x_40) ;  /* 0x00000000000c4947 */ /* 0x000fea0003800000 */
[----:B--2---:R-:W1:Y:S02]  /*3090*/  LDG.E.U8 R107, desc[UR36][R12.64+0x1] ;  /* 0x000001240c6b7981 */ /* 0x004e64000c1e1100 */
[----:B-1----:R-:W-:-:S05]  /*30a0*/  PRMT R115, R107, 0x8880, RZ ;  /* 0x000088806b737816 */ /* 0x002fca00000000ff */
[----:B------:R-:W-:-:S07]  /*30b0*/  IMAD R104, R115, R106, RZ ;  /* 0x0000006a73687224 */ /* 0x000fce00078e02ff */
.L_x_40:
[----:B------:R-:W-:Y:S05]  /*30c0*/  BSYNC B1 ;  /* 0x0000000000017941 */ /* 0x000fea0003800000 */
.L_x_39:
[----:B------:R-:W-:Y:S01]  /*30d0*/  @!P4 IMAD R97, R97, R105, R104 ;  /* 0x000000696161c224 */ /* 0x000fe200078e0268 */
[----:B------:R-:W-:Y:S01]  /*30e0*/  ISETP.GE.AND P0, PT, R114, 0x9, PT ;  /* 0x000000097200780c */ /* 0x000fe20003f06270 */
[----:B------:R-:W-:Y:S01]  /*30f0*/  IMAD.IADD R15, R117, 0x1, R15 ;  /* 0x00000001750f7824 */ /* 0x000fe200078e020f */
[----:B------:R-:W-:Y:S01]  /*3100*/  IADD3 R14, P1, P2, R112, R120, R14 ;  /* 0x00000078700e7210 */ /* 0x000fe20007a3e00e */
[----:B------:R-:W-:Y:S01]  /*3110*/  BSSY B1, `(.L_x_41) ;  /* 0x000000b000017945 */ /* 0x000fe20003800000 */
[----:B------:R3:W-:Y:S01]  /*3120*/  @!P4 STG.E.U8 desc[UR36][R4.64+0x1], R97 ;  /* 0x000001610400c986 */ /* 0x0007e2000c101124 */
[----:B------:R-:W-:Y:S02]  /*3130*/  ISETP.LT.OR P4, PT, R3, 0x1, !P0 ;  /* 0x000000010300780c */ /* 0x000fe40004781670 */
[----:B------:R-:W-:Y:S02]  /*3140*/  IADD3.X R15, R109, R121, R15, P1, P2 ;  /* 0x000000796d0f7210 */ /* 0x000fe40000fe440f */
[----:B-1----:R-:W-:-:S02]  /*3150*/  IADD3 R115, P5, R20, 0x80, RZ ;  /* 0x0000008014737810 */ /* 0x002fc40007fbe0ff */
[C---:B------:R-:W-:Y:S02]  /*3160*/  ISETP.LT.OR P1, PT, R3.reuse, 0x2, !P0 ;  /* 0x000000020300780c */ /* 0x040fe40004721670 */
[----:B------:R-:W-:-:S05]  /*3170*/  ISETP.LT.OR P2, PT, R3, 0x9, !P3 ;  /* 0x000000090300780c */ /* 0x000fca0005f41670 */
[----:B---3--:R-:W-:Y:S08]  /*3180*/  @P4 BRA `(.L_x_42) ;  /* 0x00000000000c4947 */ /* 0x008ff00003800000 */
[----:B--2---:R-:W2:Y:S02]  /*3190*/  LDG.E.U8 R107, desc[UR36][R14.64] ;  /* 0x000000240e6b7981 */ /* 0x004ea4000c1e1100 */
[----:B--2---:R-:W-:-:S05]  /*31a0*/  PRMT R97, R107, 0x8880, RZ ;  /* 0x000088806b617816 */ /* 0x004fca00000000ff */
[----:B------:R-:W-:-:S07]  /*31b0*/  IMAD R104, R97, R106, RZ ;  /* 0x0000006a61687224 */ /* 0x000fce00078e02ff */
.L_x_42:
[----:B------:R-:W-:Y:S05]  /*31c0*/  BSYNC B1 ;  /* 0x0000000000017941 */ /* 0x000fea0003800000 */
.L_x_41:
[----:B------:R-:W-:Y:S01]  /*31d0*/  @!P4 IMAD R97, R98, R105, R104 ;  /* 0x000000696261c224 */ /* 0x000fe200078e0268 */
[----:B------:R-:W-:Y:S04]  /*31e0*/  BSSY B1, `(.L_x_43) ;  /* 0x0000006000017945 */ /* 0x000fe80003800000 */
[----:B------:R1:W-:Y:S01]  /*31f0*/  @!P4 STG.E.U8 desc[UR36][R6.64], R97 ;  /* 0x000000610600c986 */ /* 0x0003e2000c101124 */
[----:B------:R-:W-:Y:S05]  /*3200*/  @P1 BRA `(.L_x_44) ;  /* 0x00000000000c1947 */ /* 0x000fea0003800000 */
[----:B--2---:R-:W1:Y:S02]  /*3210*/  LDG.E.U8 R107, desc[UR36][R14.64+0x1] ;  /* 0x000001240e6b7981 */ /* 0x004e64000c1e1100 */
[----:B-1----:R-:W-:-:S05]  /*3220*/  PRMT R97, R107, 0x8880, RZ ;  /* 0x000088806b617816 */ /* 0x002fca00000000ff */
[----:B------:R-:W-:-:S07]  /*3230*/  IMAD R104, R97, R106, RZ ;  /* 0x0000006a61687224 */ /* 0x000fce00078e02ff */
.L_x_44:
[----:B------:R-:W-:Y:S05]  /*3240*/  BSYNC B1 ;  /* 0x0000000000017941 */ /* 0x000fea0003800000 */
.L_x_43:
[----:B------:R-:W-:Y:S01]  /*3250*/  @!P1 IMAD R99, R99, R105, R104 ;  /* 0x0000006963639224 */ /* 0x000fe200078e0268 */
[----:B------:R-:W-:Y:S04]  /*3260*/  BSSY B1, `(.L_x_45) ;  /* 0x0000006000017945 */ /* 0x000fe80003800000 */
[----:B------:R3:W-:Y:S01]  /*3270*/  @!P1 STG.E.U8 desc[UR36][R6.64+0x1], R99 ;  /* 0x0000016306009986 */ /* 0x0007e2000c101124 */
[----:B------:R-:W-:Y:S05]  /*3280*/  @P2 BRA `(.L_x_46) ;  /* 0x00000000000c2947 */ /* 0x000fea0003800000 */
[----:B--2---:R-:W1:Y:S02]  /*3290*/  LDG.E.U8 R107, desc[UR36][R12.64+0x8] ;  /* 0x000008240c6b7981 */ /* 0x004e64000c1e1100 */
[----:B-1----:R-:W-:-:S05]  /*32a0*/  PRMT R97, R107, 0x8880, RZ ;  /* 0x000088806b617816 */ /* 0x002fca00000000ff */
[----:B------:R-:W-:-:S07]  /*32b0*/  IMAD R104, R97, R106, RZ ;  /* 0x0000006a61687224 */ /* 0x000fce00078e02ff */
.L_x_46:
[----:B------:R-:W-:Y:S05]  /*32c0*/  BSYNC B1 ;  /* 0x0000000000017941 */ /* 0x000fea0003800000 */
.L_x_45:
[----:B------:R-:W-:Y:S01]  /*32d0*/  ISETP.LT.OR P1, PT, R3, 0xa, !P3 ;  /* 0x0000000a0300780c */ /* 0x000fe20005f21670 */
[----:B---3--:R-:W-:Y:S01]  /*32e0*/  @!P2 IMAD R99, R100, R105, R104 ;  /* 0x000000696463a224 */ /* 0x008fe200078e0268 */
[----:B------:R-:W-:Y:S01]  /*32f0*/  BSSY B1, `(.L_x_47) ;  /* 0x000000b000017945 */ /* 0x000fe20003800000 */
[----:B-1----:R-:W-:-:S03]  /*3300*/  IMAD.WIDE.U32 R96, R115, R118, R108 ;  /* 0x0000007673607225 */ /* 0x002fc600078e006c */
[----:B------:R1:W-:Y:S01]  /*3310*/  @!P2 STG.E.U8 desc[UR36][R4.64+0x8], R99 ;  /* 0x000008630400a986 */ /* 0x0003e2000c101124 */
[----:B------:R-:W-:Y:S01]  /*3320*/  IMAD.X R21, RZ, RZ, R21, P5 ;  /* 0x000000ffff157224 */ /* 0x000fe200028e0615 */
[C---:B------:R-:W-:Y:S02]  /*3330*/  ISETP.LT.OR P5, PT, R3.reuse, 0x9, !P0 ;  /* 0x000000090300780c */ /* 0x040fe400047a1670 */
[----:B------:R-:W-:Y:S02]  /*3340*/  ISETP.LT.OR P2, PT, R3, 0xa, !P0 ;  /* 0x0000000a0300780c */ /* 0x000fe40004741670 */
[----:B------:R-:W-:Y:S01]  /*3350*/  IADD3 R20, P4, R96, R120, RZ ;  /* 0x0000007860147210 */ /* 0x000fe20007f9e0ff */
[----:B------:R-:W-:-:S12]  /*3360*/  @P1 BRA `(.L_x_48) ;  /* 0x00000000000c1947 */ /* 0x000fd80003800000 */
[----:B--2---:R-:W1:Y:S02]  /*3370*/  LDG.E.U8 R107, desc[UR36][R12.64+0x9] ;  /* 0x000009240c6b7981 */ /* 0x004e64000c1e1100 */
[----:B-1----:R-:W-:-:S05]  /*3380*/  PRMT R99, R107, 0x8880, RZ ;  /* 0x000088806b637816 */ /* 0x002fca00000000ff */
[----:B------:R-:W-:-:S07]  /*3390*/  IMAD R104, R99, R106, RZ ;  /* 0x0000006a63687224 */ /* 0x000fce00078e02ff */
.L_x_48:
[----:B------:R-:W-:Y:S05]  /*33a0*/  BSYNC B1 ;  /* 0x0000000000017941 */ /* 0x000fea0003800000 */
.L_x_47:
[----:B------:R-:W-:Y:S01]  /*33b0*/  @!P1 IMAD R101, R101, R105, R104 ;  /* 0x0000006965659224 */ /* 0x000fe200078e0268 */
[----:B------:R-:W-:Y:S01]  /*33c0*/  BSSY B1, `(.L_x_49) ;  /* 0x0000007000017945 */ /* 0x000fe20003800000 */
[----:B------:R-:W-:-:S03]  /*33d0*/  IMAD R98, R21, R118, RZ ;  /* 0x0000007615627224 */ /* 0x000fc600078e02ff */
[----:B------:R3:W-:Y:S01]  /*33e0*/  @!P1 STG.E.U8 desc[UR36][R4.64+0x9], R101 ;  /* 0x0000096504009986 */ /* 0x0007e2000c101124 */
[----:B------:R-:W-:Y:S05]  /*33f0*/  @P5 BRA `(.L_x_50) ;  /* 0x00000000000c5947 */ /* 0x000fea0003800000 */
[----:B--2---:R-:W1:Y:S02]  /*3400*/  LDG.E.U8 R107, desc[UR36][R14.64+0x8] ;  /* 0x000008240e6b7981 */ /* 0x004e64000c1e1100 */
[----:B-1----:R-:W-:-:S05]  /*3410*/  PRMT R99, R107, 0x8880, RZ ;  /* 0x000088806b637816 */ /* 0x002fca00000000ff */
[----:B------:R-:W-:-:S07]  /*3420*/  IMAD R104, R99, R106, RZ ;  /* 0x0000006a63687224 */ /* 0x000fce00078e02ff */
.L_x_50:
[----:B------:R-:W-:Y:S05]  /*3430*/  BSYNC B1 ;  /* 0x0000000000017941 */ /* 0x000fea0003800000 */
.L_x_49:
[----:B-1----:R-:W-:Y:S01]  /*3440*/  @!P5 IMAD R99, R102, R105, R104 ;  /* 0x000000696663d224 */ /* 0x002fe200078e0268 */
[----:B------:R-:W-:Y:S01]  /*3450*/  BSSY B1, `(.L_x_51) ;  /* 0x0000007000017945 */ /* 0x000fe20003800000 */
[----:B---3--:R-:W-:-:S03]  /*3460*/  IMAD R101, R115, R119, R98 ;  /* 0x0000007773657224 */ /* 0x008fc600078e0262 */
[----:B------:R1:W-:Y:S01]  /*3470*/  @!P5 STG.E.U8 desc[UR36][R6.64+0x8], R99 ;  /* 0x000008630600d986 */ /* 0x0003e2000c101124 */
[----:B------:R-:W-:Y:S05]  /*3480*/  @P2 BRA `(.L_x_52) ;  /* 0x00000000000c2947 */ /* 0x000fea0003800000 */
[----:B--2---:R-:W1:Y:S02]  /*3490*/  LDG.E.U8 R107, desc[UR36][R14.64+0x9] ;  /* 0x000009240e6b7981 */ /* 0x004e64000c1e1100 */
[----:B-1----:R-:W-:-:S05]  /*34a0*/  PRMT R99, R107, 0x8880, RZ ;  /* 0x000088806b637816 */ /* 0x002fca00000000ff */
[----:B------:R-:W-:-:S07]  /*34b0*/  IMAD R104, R99, R106, RZ ;  /* 0x0000006a63687224 */ /* 0x000fce00078e02ff */
.L_x_52:
[----:B------:R-:W-:Y:S05]  /*34c0*/  BSYNC B1 ;  /* 0x0000000000017941 */ /* 0x000fea0003800000 */
.L_x_51:
[----:B------:R-:W-:Y:S01]  /*34d0*/  ISETP.GE.AND P1, PT, R114, 0x81, PT ;  /* 0x000000817200780c */ /* 0x000fe20003f26270 */
[----:B------:R-:W-:Y:S01]  /*34e0*/  @!P2 IMAD R103, R103, R105, R104 ;  /* 0x000000696767a224 */ /* 0x000fe200078e0268 */
[----:B------:R-:W-:Y:S01]  /*34f0*/  IADD3.X R21, R121, R97, R101, P4, !PT ;  /* 0x0000006179157210 */ /* 0x000fe200027fe465 */
[----:B------:R-:W-:Y:S01]  /*3500*/  IMAD.WIDE.U32 R110, R115, R118, R110 ;  /* 0x00000076736e7225 */ /* 0x000fe200078e006e */
[----:B------:R-:W-:Y:S01]  /*3510*/  ISETP.LT.OR P4, PT, R3, 0x1, !P1 ;  /* 0x000000010300780c */ /* 0x000fe20004f81670 */
[----:B------:R-:W-:Y:S01]  /*3520*/  BSSY B1, `(.L_x_53) ;  /* 0x0000008000017945 */ /* 0x000fe20003800000 */
[----:B------:R3:W-:Y:S01]  /*3530*/  @!P2 STG.E.U8 desc[UR36][R6.64+0x9], R103 ;  /* 0x000009670600a986 */ /* 0x0007e2000c101124 */
[----:B------:R-:W-:Y:S01]  /*3540*/  IADD3 R96, P2, P5, R112, R120, R110 ;  /* 0x0000007870607210 */ /* 0x000fe20007d5e06e */
[----:B------:R-:W-:-:S09]  /*3550*/  IMAD.IADD R110, R101, 0x1, R111 ;  /* 0x00000001656e7824 */ /* 0x000fd200078e026f */
[----:B------:R-:W-:Y:S05]  /*3560*/  @P4 BRA `(.L_x_54) ;  /* 0x00000000000c4947 */ /* 0x000fea0003800000 */
[----:B--2---:R-:W1:Y:S02]  /*3570*/  LDG.E.U8 R107, desc[UR36][R20.64] ;  /* 0x00000024146b7981 */ /* 0x004e64000c1e1100 */
[----:B-1----:R-:W-:-:S05]  /*3580*/  PRMT R99, R107, 0x8880, RZ ;  /* 0x000088806b637816 */ /* 0x002fca00000000ff */
[----:B------:R-:W-:-:S07]  /*3590*/  IMAD R104, R99, R106, RZ ;  /* 0x0000006a63687224 */ /* 0x000fce00078e02ff */
.L_x_54:
[----:B------:R-:W-:Y:S05]  /*35a0*/  BSYNC B1 ;  /* 0x0000000000017941 */ /* 0x000fea0003800000 */
.L_x_53:
[----:B-1----:R-:W-:Y:S01]  /*35b0*/  @!P4 IMAD R99, R88, R105, R104 ;  /* 0x000000695863c224 */ /* 0x002fe200078e0268 */
[----:B------:R-:W-:Y:S01]  /*35c0*/  IADD3.X R97, R109, R121, R110, P2, P5 ;  /* 0x000000796d617210 */ /* 0x000fe200017ea46e */
[----:B------:R-:W-:Y:S01]  /*35d0*/  BSSY B1, `(.L_x_55) ;  /* 0x0000009000017945 */ /* 0x000fe20003800000 */
[----:B------:R-:W-:Y:S02]  /*35e0*/  ISETP.GE.AND P2, PT, R114, 0x89, PT ;  /* 0x000000897200780c */ /* 0x000fe40003f46270 */
[----:B------:R1:W-:Y:S01]  /*35f0*/  @!P4 STG.E.U8 desc[UR36][R10.64], R99 ;  /* 0x000000630a00c986 */ /* 0x0003e2000c101124 */
[C---:B------:R-:W-:Y:S02]  /*3600*/  ISETP.LT.OR P4, PT, R3.reuse, 0x2, !P1 ;  /* 0x000000020300780c */ /* 0x040fe40004f81670 */
[----:B------:R-:W-:-:S11]  /*3610*/  ISETP.LT.OR P5, PT, R3, 0x1, !P2 ;  /* 0x000000010300780c */ /* 0x000fd600057a1670 */
[----:B-1----:R-:W-:Y:S05]  /*3620*/  @P4 BRA `(.L_x_56) ;  /* 0x00000000000c4947 */ /* 0x002fea0003800000 */
[----:B--2---:R-:W2:Y:S02]  /*3630*/  LDG.E.U8 R107, desc[UR36][R20.64+0x1] ;  /* 0x00000124146b7981 */ /* 0x004ea4000c1e1100 */
[----:B--2---:R-:W-:-:S05]  /*3640*/  PRMT R99, R107, 0x8880, RZ ;  /* 0x000088806b637816 */ /* 0x004fca00000000ff */
[----:B------:R-:W-:-:S07]  /*3650*/  IMAD R104, R99, R106, RZ ;  /* 0x0000006a63687224 */ /* 0x000fce00078e02ff */
.L_x_56:
[----:B------:R-:W-:Y:S05]  /*3660*/  BSYNC B1 ;  /* 0x0000000000017941 */ /* 0x000fea0003800000 */
.L_x_55:
[----:B------:R-:W-:Y:S01]  /*3670*/  @!P4 IMAD R89, R89, R105, R104 ;  /* 0x000000695959c224 */ /* 0x000fe200078e0268 */
[----:B------:R-:W-:Y:S04]  /*3680*/  BSSY B1, `(.L_x_57) ;  /* 0x0000006000017945 */ /* 0x000fe80003800000 */
[----:B------:R1:W-:Y:S01]  /*3690*/  @!P4 STG.E.U8 desc[UR36][R10.64+0x1], R89 ;  /* 0x000001590a00c986 */ /* 0x0003e2000c101124 */
[----:B------:R-:W-:Y:S05]  /*36a0*/  @P5 BRA `(.L_x_58) ;  /* 0x00000000000c5947 */ /* 0x000fea0003800000 */
[----:B--2---:R-:W1:Y:S02]  /*36b0*/  LDG.E.U8 R107, desc[UR36][R96.64] ;  /* 0x00000024606b7981 */ /* 0x004e64000c1e1100 */
[----:B-1----:R-:W-:-:S05]  /*36c0*/  PRMT R89, R107, 0x8880, RZ ;  /* 0x000088806b597816 */ /* 0x002fca00000000ff */
[----:B------:R-:W-:-:S07]  /*36d0*/  IMAD R104, R89, R106, RZ ;  /* 0x0000006a59687224 */ /* 0x000fce00078e02ff */
.L_x_58:
[----:B------:R-:W-:Y:S05]  /*36e0*/  BSYNC B1 ;  /* 0x0000000000017941 */ /* 0x000fea0003800000 */
.L_x_57:
[C---:B------:R-:W-:Y:S01]  /*36f0*/  ISETP.LT.OR P4, PT, R3.reuse, 0x2, !P2 ;  /* 0x000000020300780c */ /* 0x040fe20005781670 */
[----:B-1----:R-:W-:Y:S01]  /*3700*/  @!P5 IMAD R89, R90, R105, R104 ;  /* 0x000000695a59d224 */ /* 0x002fe200078e0268 */
[----:B------:R-:W-:Y:S04]  /*3710*/  BSSY B1, `(.L_x_59) ;  /* 0x0000007000017945 */ /* 0x000fe80003800000 */
[----:B------:R1:W-:Y:S01]  /*3720*/  @!P5 STG.E.U8 desc[UR36][R8.64], R89 ;  /* 0x000000590800d986 */ /* 0x0003e2000c101124 */
[----:B------:R-:W-:-:S06]  /*3730*/  ISETP.LT.OR P5, PT, R3, 0x9, !P1 ;  /* 0x000000090300780c */ /* 0x000fcc0004fa1670 */
[----:B------:R-:W-:Y:S07]  /*3740*/  @P4 BRA `(.L_x_60) ;  /* 0x00000000000c4947 */ /* 0x000fee0003800000 */
[----:B--2---:R-:W1:Y:S02]  /*3750*/  LDG.E.U8 R107, desc[UR36][R96.64+0x1] ;  /* 0x00000124606b7981 */ /* 0x004e64000c1e1100 */
[----:B-1----:R-:W-:-:S05]  /*3760*/  PRMT R89, R107, 0x8880, RZ ;  /* 0x000088806b597816 */ /* 0x002fca00000000ff */
[----:B------:R-:W-:-:S07]  /*3770*/  IMAD R104, R89, R106, RZ ;  /* 0x0000006a59687224 */ /* 0x000fce00078e02ff */
.L_x_60:
[----:B------:R-:W-:Y:S05]  /*3780*/  BSYNC B1 ;  /* 0x0000000000017941 */ /* 0x000fea0003800000 */
.L_x_59:
[----:B------:R-:W-:Y:S01]  /*3790*/  @!P4 IMAD R91, R91, R105, R104 ;  /* 0x000000695b5bc224 */ /* 0x000fe200078e0268 */
[----:B------:R-:W-:Y:S04]  /*37a0*/  BSSY B1, `(.L_x_61) ;  /* 0x0000006000017945 */ /* 0x000fe80003800000 */
[----:B------:R4:W-:Y:S01]  /*37b0*/  @!P4 STG.E.U8 desc[UR36][R8.64+0x1], R91 ;  /* 0x0000015b0800c986 */ /* 0x0009e2000c101124 */
[----:B------:R-:W-:Y:S05]  /*37c0*/  @P5 BRA `(.L_x_62) ;  /* 0x00000000000c5947 */ /* 0x000fea0003800000 */
[----:B--2---:R-:W1:Y:S02]  /*37d0*/  LDG.E.U8 R107, desc[UR36][R20.64+0x8] ;  /* 0x00000824146b7981 */ /* 0x004e64000c1e1100 */
[----:B-1----:R-:W-:-:S05]  /*37e0*/  PRMT R89, R107, 0x8880, RZ ;  /* 0x000088806b597816 */ /* 0x002fca00000000ff */
[----:B------:R-:W-:-:S07]  /*37f0*/  IMAD R104, R89, R106, RZ ;  /* 0x0000006a59687224 */ /* 0x000fce00078e02ff */
.L_x_62:
[----:B------:R-:W-:Y:S05]  /*3800*/  BSYNC B1 ;  /* 0x0000000000017941 */ /* 0x000fea0003800000 */
.L_x_61:
        /* <DEDUP_REMOVED lines=9> */
.L_x_64:
[----:B------:R-:W-:Y:S05]  /*38a0*/  BSYNC B1 ;  /* 0x0000000000017941 */ /* 0x000fea0003800000 */
.L_x_63:
[----:B------:R-:W-:Y:S01]  /*38b0*/  @!P4 IMAD R93, R93, R105, R104 ;  /* 0x000000695d5dc224 */ /* 0x000fe200078e0268 */
[----:B------:R-:W-:Y:S04]  /*38c0*/  BSSY B1, `(.L_x_65) ;  /* 0x0000006000017945 */ /* 0x000fe80003800000 */
[----:B------:R0:W-:Y:S01]  /*38d0*/  @!P4 STG.E.U8 desc[UR36][R10.64+0x9], R93 ;  /* 0x0000095d0a00c986 */ /* 0x0001e2000c101124 */
[----:B------:R-:W-:Y:S05]  /*38e0*/  @P5 BRA `(.L_x_66) ;  /* 0x00000000000c5947 */ /* 0x000fea0003800000 */
[----:B--2---:R-:W1:Y:S02]  /*38f0*/  LDG.E.U8 R107, desc[UR36][R96.64+0x8] ;  /* 0x00000824606b7981 */ /* 0x004e64000c1e1100 */
[----:B-1----:R-:W-:-:S05]  /*3900*/  PRMT R89, R107, 0x8880, RZ ;  /* 0x000088806b597816 */ /* 0x002fca00000000ff */
[----:B------:R-:W-:-:S07]  /*3910*/  IMAD R104, R89, R106, RZ ;  /* 0x0000006a59687224 */ /* 0x000fce00078e02ff */
.L_x_66:
[----:B------:R-:W-:Y:S05]  /*3920*/  BSYNC B1 ;  /* 0x0000000000017941 */ /* 0x000fea0003800000 */
.L_x_65:
        /* <DEDUP_REMOVED lines=9> */
.L_x_68:
[----:B------:R-:W-:Y:S05]  /*39c0*/  BSYNC B1 ;  /* 0x0000000000017941 */ /* 0x000fea0003800000 */
.L_x_67:
[----:B------:R-:W-:Y:S01]  /*39d0*/  @!P4 IMAD R95, R95, R105, R104 ;  /* 0x000000695f5fc224 */ /* 0x000fe200078e0268 */
[----:B------:R-:W-:Y:S04]  /*39e0*/  BSSY B1, `(.L_x_69) ;  /* 0x0000006000017945 */ /* 0x000fe80003800000 */
[----:B------:R0:W-:Y:S01]  /*39f0*/  @!P4 STG.E.U8 desc[UR36][R8.64+0x9], R95 ;  /* 0x0000095f0800c986 */ /* 0x0001e2000c101124 */
[----:B------:R-:W-:Y:S05]  /*3a00*/  @P5 BRA `(.L_x_70) ;  /* 0x00000000000c5947 */ /* 0x000fea0003800000 */
[----:B--2---:R-:W1:Y:S02]  /*3a10*/  LDG.E.U8 R107, desc[UR36][R12.64+0x10] ;  /* 0x000010240c6b7981 */ /* 0x004e64000c1e1100 */
[----:B-1----:R-:W-:-:S05]  /*3a20*/  PRMT R89, R107, 0x8880, RZ ;  /* 0x000088806b597816 */ /* 0x002fca00000000ff */
[----:B------:R-:W-:-:S07]  /*3a30*/  IMAD R104, R89, R106, RZ ;  /* 0x0000006a59687224 */ /* 0x000fce00078e02ff */
.L_x_70:
[----:B------:R-:W-:Y:S05]  /*3a40*/  BSYNC B1 ;  /* 0x0000000000017941 */ /* 0x000fea0003800000 */
.L_x_69:
        /* <DEDUP_REMOVED lines=9> */
.L_x_72:
[----:B------:R-:W-:Y:S05]  /*3ae0*/  BSYNC B1 ;  /* 0x0000000000017941 */ /* 0x000fea0003800000 */
.L_x_71:
[----:B------:R-:W-:Y:S01]  /*3af0*/  @!P4 IMAD R81, R81, R105, R104 ;  /* 0x000000695151c224 */ /* 0x000fe200078e0268 */
[----:B------:R-:W-:Y:S04]  /*3b00*/  BSSY B1, `(.L_x_73) ;  /* 0x0000006000017945 */ /* 0x000fe80003800000 */
[----:B------:R0:W-:Y:S01]  /*3b10*/  @!P4 STG.E.U8 desc[UR36][R4.64+0x11], R81 ;  /* 0x000011510400c986 */ /* 0x0001e2000c101124 */
[----:B------:R-:W-:Y:S05]  /*3b20*/  @P5 BRA `(.L_x_74) ;  /* 0x00000000000c5947 */ /* 0x000fea0003800000 */
[----:B--2---:R-:W0:Y:S02]  /*3b30*/  LDG.E.U8 R107, desc[UR36][R14.64+0x10] ;  /* 0x000010240e6b7981 */ /* 0x004e24000c1e1100 */
[----:B0-----:R-:W-:-:S05]  /*3b40*/  PRMT R81, R107, 0x8880, RZ ;  /* 0x000088806b517816 */ /* 0x001fca00000000ff */
[----:B------:R-:W-:-:S07]  /*3b50*/  IMAD R104, R81, R106, RZ ;  /* 0x0000006a51687224 */ /* 0x000fce00078e02ff */
.L_x_74:
[----:B------:R-:W-:Y:S05]  /*3b60*/  BSYNC B1 ;  /* 0x0000000000017941 */ /* 0x000fea0003800000 */
.L_x_73:
[C---:B------:R-:W-:Y:S01]  /*3b70*/  ISETP.LT.OR P4, PT, R3.reuse, 0x12, !P0 ;  /* 0x000000120300780c */ /* 0x040fe20004781670 */
[----:B0-----:R-:W-:Y:S01]  /*3b80*/  @!P5 IMAD R81, R82, R105, R104 ;  /* 0x000000695251d224 */ /* 0x001fe200078e0268 */
[----:B------:R-:W-:Y:S04]  /*3b90*/  BSSY B1, `(.L_x_75) ;  /* 0x0000007000017945 */ /* 0x000fe80003800000 */
[----:B------:R0:W-:Y:S01]  /*3ba0*/  @!P5 STG.E.U8 desc[UR36][R6.64+0x10], R81 ;  /* 0x000010510600d986 */ /* 0x0001e2000c101124 */
[----:B------:R-:W-:-:S06]  /*3bb0*/  ISETP.LT.OR P5, PT, R3, 0x19, !P3 ;  /* 0x000000190300780c */ /* 0x000fcc0005fa1670 */
[----:B------:R-:W-:Y:S07]  /*3bc0*/  @P4 BRA `(.L_x_76) ;  /* 0x00000000000c4947 */ /* 0x000fee0003800000 */
[----:B--2---:R-:W0:Y:S02]  /*3bd0*/  LDG.E.U8 R107, desc[UR36][R14.64+0x11] ;  /* 0x000011240e6b7981 */ /* 0x004e24000c1e1100 */
[----:B0-----:R-:W-:-:S05]  /*3be0*/  PRMT R81, R107, 0x8880, RZ ;  /* 0x000088806b517816 */ /* 0x001fca00000000ff */
[----:B------:R-:W-:-:S07]  /*3bf0*/  IMAD R104, R81, R106, RZ ;  /* 0x0000006a51687224 */ /* 0x000fce00078e02ff */
.L_x_76:
[----:B------:R-:W-:Y:S05]  /*3c00*/  BSYNC B1 ;  /* 0x0000000000017941 */ /* 0x000fea0003800000 */
.L_x_75:
[----:B------:R-:W-:Y:S01]  /*3c10*/  @!P4 IMAD R83, R83, R105, R104 ;  /* 0x000000695353c224 */ /* 0x000fe200078e0268 */
[----:B------:R-:W-:Y:S04]  /*3c20*/  BSSY B1, `(.L_x_77) ;  /* 0x0000006000017945 */ /* 0x000fe80003800000 */
[----:B------:R0:W-:Y:S01]  /*3c30*/  @!P4 STG.E.U8 desc[UR36][R6.64+0x11], R83 ;  /* 0x000011530600c986 */ /* 0x0001e2000c101124 */
[----:B------:R-:W-:Y:S05]  /*3c40*/  @P5 BRA `(.L_x_78) ;  /* 0x00000000000c5947 */ /* 0x000fea0003800000 */
[----:B--2---:R-:W0:Y:S02]  /*3c50*/  LDG.E.U8 R107, desc[UR36][R12.64+0x18] ;  /* 0x000018240c6b7981 */ /* 0x004e24000c1e1100 */
[----:B0-----:R-:W-:-:S05]  /*3c60*/  PRMT R81, R107, 0x8880, RZ ;  /* 0x000088806b517816 */ /* 0x001fca00000000ff */
[----:B------:R-:W-:-:S07]  /*3c70*/  IMAD R104, R81, R106, RZ ;  /* 0x0000006a51687224 */ /* 0x000fce00078e02ff */
.L_x_78:
[----:B------:R-:W-:Y:S05]  /*3c80*/  BSYNC B1 ;  /* 0x0000000000017941 */ /* 0x000fea0003800000 */
.L_x_77:
        /* <DEDUP_REMOVED lines=9> */
.L_x_80:
[----:B------:R-:W-:Y:S05]  /*3d20*/  BSYNC B1 ;  /* 0x0000000000017941 */ /* 0x000fea0003800000 */
.L_x_79:
[----:B------:R-:W-:Y:S01]  /*3d30*/  @!P4 IMAD R85, R85, R105, R104 ;  /* 0x000000695555c224 */ /* 0x000fe200078e0268 */
[----:B------:R-:W-:Y:S04]  /*3d40*/  BSSY B1, `(.L_x_81) ;  /* 0x0000006000017945 */ /* 0x000fe80003800000 */
[----:B------:R0:W-:Y:S01]  /*3d50*/  @!P4 STG.E.U8 desc[UR36][R4.64+0x19], R85 ;  /* 0x000019550400c986 */ /* 0x0001e2000c101124 */
[----:B------:R-:W-:Y:S05]  /*3d60*/  @P5 BRA `(.L_x_82) ;  /* 0x00000000000c5947 */ /* 0x000fea0003800000 */
[----:B--2---:R-:W0:Y:S02]  /*3d70*/  LDG.E.U8 R107, desc[UR36][R14.64+0x18] ;  /* 0x000018240e6b7981 */ /* 0x004e24000c1e1100 */
[----:B0-----:R-:W-:-:S05]  /*3d80*/  PRMT R81, R107, 0x8880, RZ ;  /* 0x000088806b517816 */ /* 0x001fca00000000ff */
[----:B------:R-:W-:-:S07]  /*3d90*/  IMAD R104, R81, R106, RZ ;  /* 0x0000006a51687224 */ /* 0x000fce00078e02ff */
.L_x_82:
[----:B------:R-:W-:Y:S05]  /*3da0*/  BSYNC B1 ;  /* 0x0000000000017941 */ /* 0x000fea0003800000 */
.L_x_81:
        /* <DEDUP_REMOVED lines=9> */
.L_x_84:
[----:B------:R-:W-:Y:S05]  /*3e40*/  BSYNC B1 ;  /* 0x0000000000017941 */ /* 0x000fea0003800000 */
.L_x_83:
[----:B------:R-:W-:Y:S01]  /*3e50*/  @!P4 IMAD R87, R87, R105, R104 ;  /* 0x000000695757c224 */ /* 0x000fe200078e0268 */
[----:B------:R-:W-:Y:S04]  /*3e60*/  BSSY B1, `(.L_x_85) ;  /* 0x0000006000017945 */ /* 0x000fe80003800000 */
[----:B------:R0:W-:Y:S01]  /*3e70*/  @!P4 STG.E.U8 desc[UR36][R6.64+0x19], R87 ;  /* 0x000019570600c986 */ /* 0x0001e2000c101124 */
[----:B------:R-:W-:Y:S05]  /*3e80*/  @P5 BRA `(.L_x_86) ;  /* 0x00000000000c5947 */ /* 0x000fea0003800000 */
[----:B--2---:R-:W0:Y:S02]  /*3e90*/  LDG.E.U8 R107, desc[UR36][R20.64+0x10] ;  /* 0x00001024146b7981 */ /* 0x004e24000c1e1100 */
[----:B0-----:R-:W-:-:S05]  /*3ea0*/  PRMT R81, R107, 0x8880, RZ ;  /* 0x000088806b517816 */ /* 0x001fca00000000ff */
[----:B------:R-:W-:-:S07]  /*3eb0*/  IMAD R104, R81, R106, RZ ;  /* 0x0000006a51687224 */ /* 0x000fce00078e02ff */
.L_x_86:
[----:B------:R-:W-:Y:S05]  /*3ec0*/  BSYNC B1 ;  /* 0x0000000000017941 */ /* 0x000fea0003800000 */
.L_x_85:
        /* <DEDUP_REMOVED lines=9> */
.L_x_88:
[----:B------:R-:W-:Y:S05]  /*3f60*/  BSYNC B1 ;  /* 0x0000000000017941 */ /* 0x000fea0003800000 */
.L_x_87:
[----:B------:R-:W-:Y:S01]  /*3f70*/  @!P4 IMAD R73, R73, R105, R104 ;  /* 0x000000694949c224 */ /* 0x000fe200078e0268 */
[----:B------:R-:W-:Y:S04]  /*3f80*/  BSSY B1, `(.L_x_89) ;  /* 0x0000006000017945 */ /* 0x000fe80003800000 */
[----:B------:R0:W-:Y:S01]  /*3f90*/  @!P4 STG.E.U8 desc[UR36][R10.64+0x11], R73 ;  /* 0x000011490a00c986 */ /* 0x0001e2000c101124 */
[----:B------:R-:W-:Y:S05]  /*3fa0*/  @P5 BRA `(.L_x_90) ;  /* 0x00000000000c5947 */ /* 0x000fea0003800000 */
[----:B--2---:R-:W0:Y:S02]  /*3fb0*/  LDG.E.U8 R107, desc[UR36][R96.64+0x10] ;  /* 0x00001024606b7981 */ /* 0x004e24000c1e1100 */
[----:B0-----:R-:W-:-:S05]  /*3fc0*/  PRMT R73, R107, 0x8880, RZ ;  /* 0x000088806b497816 */ /* 0x001fca00000000ff */
[----:B------:R-:W-:-:S07]  /*3fd0*/  IMAD R104, R73, R106, RZ ;  /* 0x0000006a49687224 */ /* 0x000fce00078e02ff */
.L_x_90:
[----:B------:R-:W-:Y:S05]  /*3fe0*/  BSYNC B1 ;  /* 0x0000000000017941 */ /* 0x000fea0003800000 */
.L_x_89:
        /* <DEDUP_REMOVED lines=9> */
.L_x_92:
[----:B------:R-:W-:Y:S05]  /*4080*/  BSYNC B1 ;  /* 0x0000000000017941 */ /* 0x000fea0003800000 */
.L_x_91:
[----:B------:R-:W-:Y:S01]  /*4090*/  @!P4 IMAD R75, R75, R105, R104 ;  /* 0x000000694b4bc224 */ /* 0x000fe200078e0268 */
[----:B------:R-:W-:Y:S04]  /*40a0*/  BSSY B1, `(.L_x_93) ;  /* 0x0000006000017945 */ /* 0x000fe80003800000 */
[----:B------:R0:W-:Y:S01]  /*40b0*/  @!P4 STG.E.U8 desc[UR36][R8.64+0x11], R75 ;  /* 0x0000114b0800c986 */ /* 0x0001e2000c101124 */
[----:B------:R-:W-:Y:S05]  /*40c0*/  @P5 BRA `(.L_x_94) ;  /* 0x00000000000c5947 */ /* 0x000fea0003800000 */
[----:B--2---:R-:W0:Y:S02]  /*40d0*/  LDG.E.U8 R107, desc[UR36][R20.64+0x18] ;  /* 0x00001824146b7981 */ /* 0x004e24000c1e1100 */
[----:B0-----:R-:W-:-:S05]  /*40e0*/  PRMT R73, R107, 0x8880, RZ ;  /* 0x000088806b497816 */ /* 0x001fca00000000ff */
[----:B------:R-:W-:-:S07]  /*40f0*/  IMAD R104, R73, R106, RZ ;  /* 0x0000006a49687224 */ /* 0x000fce00078e02ff */
.L_x_94:
[----:B------:R-:W-:Y:S05]  /*4100*/  BSYNC B1 ;  /* 0x0000000000017941 */ /* 0x000fea0003800000 */
.L_x_93:
        /* <DEDUP_REMOVED lines=9> */
.L_x_96:
[----:B------:R-:W-:Y:S05]  /*41a0*/  BSYNC B1 ;  /* 0x0000000000017941 */ /* 0x000fea0003800000 */
.L_x_95:
[----:B------:R-:W-:Y:S01]  /*41b0*/  @!P4 IMAD R77, R77, R105, R104 ;  /* 0x000000694d4dc224 */ /* 0x000fe200078e0268 */
[----:B------:R-:W-:Y:S04]  /*41c0*/  BSSY B1, `(.L_x_97) ;  /* 0x0000006000017945 */ /* 0x000fe80003800000 */
[----:B------:R0:W-:Y:S01]  /*41d0*/  @!P4 STG.E.U8 desc[UR36][R10.64+0x19], R77 ;  /* 0x0000194d0a00c986 */ /* 0x0001e2000c101124 */
[----:B------:R-:W-:Y:S05]  /*41e0*/  @P5 BRA `(.L_x_98) ;  /* 0x00000000000c5947 */ /* 0x000fea0003800000 */
[----:B--2---:R-:W0:Y:S02]  /*41f0*/  LDG.E.U8 R107, desc[UR36][R96.64+0x18] ;  /* 0x00001824606b7981 */ /* 0x004e24000c1e1100 */
[----:B0-----:R-:W-:-:S05]  /*4200*/  PRMT R73, R107, 0x8880, RZ ;  /* 0x000088806b497816 */ /* 0x001fca00000000ff */
[----:B------:R-:W-:-:S07]  /*4210*/  IMAD R104, R73, R106, RZ ;  /* 0x0000006a49687224 */ /* 0x000fce00078e02ff */
.L_x_98:
[----:B------:R-:W-:Y:S05]  /*4220*/  BSYNC B1 ;  /* 0x0000000000017941 */ /* 0x000fea0003800000 */
.L_x_97:
        /* <DEDUP_REMOVED lines=9> */
.L_x_100:
[----:B------:R-:W-:Y:S05]  /*42c0*/  BSYNC B1 ;  /* 0x0000000000017941 */ /* 0x000fea0003800000 */
.L_x_99:
[----:B------:R-:W-:Y:S01]  /*42d0*/  @!P4 IMAD R79, R79, R105, R104 ;  /* 0x000000694f4fc224 */ /* 0x000fe200078e0268 */
[----:B------:R-:W-:Y:S04]  /*42e0*/  BSSY B1, `(.L_x_101) ;  /* 0x0000006000017945 */ /* 0x000fe80003800000 */
[----:B------:R0:W-:Y:S01]  /*42f0*/  @!P4 STG.E.U8 desc[UR36][R8.64+0x19], R79 ;  /* 0x0000194f0800c986 */ /* 0x0001e2000c101124 */
[----:B------:R-:W-:Y:S05]  /*4300*/  @P5 BRA `(.L_x_102) ;  /* 0x00000000000c5947 */ /* 0x000fea0003800000 */
[----:B--2---:R-:W0:Y:S02]  /*4310*/  LDG.E.U8 R107, desc[UR36][R12.64+0x20] ;  /* 0x000020240c6b7981 */ /* 0x004e24000c1e1100 */
[----:B0-----:R-:W-:-:S05]  /*4320*/  PRMT R73, R107, 0x8880, RZ ;  /* 0x000088806b497816 */ /* 0x001fca00000000ff */
[----:B------:R-:W-:-:S07]  /*4330*/  IMAD R104, R73, R106, RZ ;  /* 0x0000006a49687224 */ /* 0x000fce00078e02ff */
.L_x_102:
[----:B------:R-:W-:Y:S05]  /*4340*/  BSYNC B1 ;  /* 0x0000000000017941 */ /* 0x000fea0003800000 */
.L_x_101:
        /* <DEDUP_REMOVED lines=9> */
.L_x_104:
[----:B------:R-:W-:Y:S05]  /*43e0*/  BSYNC B1 ;  /* 0x0000000000017941 */ /* 0x000fea0003800000 */
.L_x_103:
[----:B------:R-:W-:Y:S01]  /*43f0*/  @!P4 IMAD R65, R65, R105, R104 ;  /* 0x000000694141c224 */ /* 0x000fe200078e0268 */
[----:B------:R-:W-:Y:S04]  /*4400*/  BSSY B1, `(.L_x_105) ;  /* 0x0000006000017945 */ /* 0x000fe80003800000 */
[----:B------:R0:W-:Y:S01]  /*4410*/  @!P4 STG.E.U8 desc[UR36][R4.64+0x21], R65 ;  /* 0x000021410400c986 */ /* 0x0001e2000c101124 */
[----:B------:R-:W-:Y:S05]  /*4420*/  @P5 BRA `(.L_x_106) ;  /* 0x00000000000c5947 */ /* 0x000fea0003800000 */
[----:B--2---:R-:W0:Y:S02]  /*4430*/  LDG.E.U8 R107, desc[UR36][R14.64+0x20] ;  /* 0x000020240e6b7981 */ /* 0x004e24000c1e1100 */
[----:B0-----:R-:W-:-:S05]  /*4440*/  PRMT R65, R107, 0x8880, RZ ;  /* 0x000088806b417816 */ /* 0x001fca00000000ff */
[----:B------:R-:W-:-:S07]  /*4450*/  IMAD R104, R65, R106, RZ ;  /* 0x0000006a41687224 */ /* 0x000fce00078e02ff */
.L_x_106:
[----:B------:R-:W-:Y:S05]  /*4460*/  BSYNC B1 ;  /* 0x0000000000017941 */ /* 0x000fea0003800000 */
.L_x_105:
        /* <DEDUP_REMOVED lines=9> */
.L_x_108:
[----:B------:R-:W-:Y:S05]  /*4500*/  BSYNC B1 ;  /* 0x0000000000017941 */ /* 0x000fea0003800000 */
.L_x_107:
[----:B------:R-:W-:Y:S01]  /*4510*/  @!P4 IMAD R67, R67, R105, R104 ;  /* 0x000000694343c224 */ /* 0x000fe200078e0268 */
[----:B------:R-:W-:Y:S04]  /*4520*/  BSSY B1, `(.L_x_109) ;  /* 0x0000006000017945 */ /* 0x000fe80003800000 */
[----:B------:R0:W-:Y:S01]  /*4530*/  @!P4 STG.E.U8 desc[UR36][R6.64+0x21], R67 ;  /* 0x000021430600c986 */ /* 0x0001e2000c101124 */
[----:B------:R-:W-:Y:S05]  /*4540*/  @P5 BRA `(.L_x_110) ;  /* 0x00000000000c5947 */ /* 0x000fea0003800000 */
[----:B--2---:R-:W0:Y:S02]  /*4550*/  LDG.E.U8 R107, desc[UR36][R12.64+0x28] ;  /* 0x000028240c6b7981 */ /* 0x004e24000c1e1100 */
[----:B0-----:R-:W-:-:S05]  /*4560*/  PRMT R65, R107, 0x8880, RZ ;  /* 0x000088806b417816 */ /* 0x001fca00000000ff */
[----:B------:R-:W-:-:S07]  /*4570*/  IMAD R104, R65, R106, RZ ;  /* 0x0000006a41687224 */ /* 0x000fce00078e02ff */
.L_x_110:
[----:B------:R-:W-:Y:S05]  /*4580*/  BSYNC B1 ;  /* 0x0000000000017941 */ /* 0x000fea0003800000 */
.L_x_109:
        /* <DEDUP_REMOVED lines=9> */
.L_x_112:
[----:B------:R-:W-:Y:S05]  /*4620*/  BSYNC B1 ;  /* 0x0000000000017941 */ /* 0x000fea0003800000 */
.L_x_111:
[----:B------:R-:W-:Y:S01]  /*4630*/  @!P4 IMAD R69, R69, R105, R104 ;  /* 0x000000694545c224 */ /* 0x000fe200078e0268 */
[----:B------:R-:W-:Y:S04]  /*4640*/  BSSY B1, `(.L_x_113) ;  /* 0x0000006000017945 */ /* 0x000fe80003800000 */
[----:B------:R0:W-:Y:S01]  /*4650*/  @!P4 STG.E.U8 desc[UR36][R4.64+0x29], R69 ;  /* 0x000029450400c986 */ /* 0x0001e2000c101124 */
[----:B------:R-:W-:Y:S05]  /*4660*/  @P5 BRA `(.L_x_114) ;  /* 0x00000000000c5947 */ /* 0x000fea0003800000 */
[----:B--2---:R-:W0:Y:S02]  /*4670*/  LDG.E.U8 R107, desc[UR36][R14.64+0x28] ;  /* 0x000028240e6b7981 */ /* 0x004e24000c1e1100 */
[----:B0-----:R-:W-:-:S05]  /*4680*/  PRMT R65, R107, 0x8880, RZ ;  /* 0x000088806b417816 */ /* 0x001fca00000000ff */
[----:B------:R-:W-:-:S07]  /*4690*/  IMAD R104, R65, R106, RZ ;  /* 0x0000006a41687224 */ /* 0x000fce00078e02ff */
.L_x_114:
[----:B------:R-:W-:Y:S05]  /*46a0*/  BSYNC B1 ;  /* 0x0000000000017941 */ /* 0x000fea0003800000 */
.L_x_113:
        /* <DEDUP_REMOVED lines=9> */
.L_x_116:
[----:B------:R-:W-:Y:S05]  /*4740*/  BSYNC B1 ;  /* 0x0000000000017941 */ /* 0x000fea0003800000 */
.L_x_115:
[----:B------:R-:W-:Y:S01]  /*4750*/  @!P4 IMAD R71, R71, R105, R104 ;  /* 0x000000694747c224 */ /* 0x000fe200078e0268 */
[----:B------:R-:W-:Y:S04]  /*4760*/  BSSY B1, `(.L_x_117) ;  /* 0x0000006000017945 */ /* 0x000fe80003800000 */
[----:B------:R0:W-:Y:S01]  /*4770*/  @!P4 STG.E.U8 desc[UR36][R6.64+0x29], R71 ;  /* 0x000029470600c986 */ /* 0x0001e2000c101124 */
[----:B------:R-:W-:Y:S05]  /*4780*/  @P5 BRA `(.L_x_118) ;  /* 0x00000000000c5947 */ /* 0x000fea0003800000 */
[----:B--2---:R-:W0:Y:S02]  /*4790*/  LDG.E.U8 R107, desc[UR36][R20.64+0x20] ;  /* 0x00002024146b7981 */ /* 0x004e24000c1e1100 */
[----:B0-----:R-:W-:-:S05]  /*47a0*/  PRMT R65, R107, 0x8880, RZ ;  /* 0x000088806b417816 */ /* 0x001fca00000000ff */
[----:B------:R-:W-:-:S07]  /*47b0*/  IMAD R104, R65, R106, RZ ;  /* 0x0000006a41687224 */ /* 0x000fce00078e02ff */
.L_x_118:
[----:B------:R-:W-:Y:S05]  /*47c0*/  BSYNC B1 ;  /* 0x0000000000017941 */ /* 0x000fea0003800000 */
.L_x_117:
        /* <DEDUP_REMOVED lines=9> */
.L_x_120:
[----:B------:R-:W-:Y:S05]  /*4860*/  BSYNC B1 ;  /* 0x0000000000017941 */ /* 0x000fea0003800000 */
.L_x_119:
[----:B------:R-:W-:Y:S01]  /*4870*/  @!P4 IMAD R57, R57, R105, R104 ;  /* 0x000000693939c224 */ /* 0x000fe200078e0268 */
[----:B------:R-:W-:Y:S04]  /*4880*/  BSSY B1, `(.L_x_121) ;  /* 0x0000006000017945 */ /* 0x000fe80003800000 */
[----:B------:R0:W-:Y:S01]  /*4890*/  @!P4 STG.E.U8 desc[UR36][R10.64+0x21], R57 ;  /* 0x000021390a00c986 */ /* 0x0001e2000c101124 */
[----:B------:R-:W-:Y:S05]  /*48a0*/  @P5 BRA `(.L_x_122) ;  /* 0x00000000000c5947 */ /* 0x000fea0003800000 */
[----:B--2---:R-:W0:Y:S02]  /*48b0*/  LDG.E.U8 R107, desc[UR36][R96.64+0x20] ;  /* 0x00002024606b7981 */ /* 0x004e24000c1e1100 */
[----:B0-----:R-:W-:-:S05]  /*48c0*/  PRMT R57, R107, 0x8880, RZ ;  /* 0x000088806b397816 */ /* 0x001fca00000000ff */
[----:B------:R-:W-:-:S07]  /*48d0*/  IMAD R104, R57, R106, RZ ;  /* 0x0000006a39687224 */ /* 0x000fce00078e02ff */
.L_x_122:
[----:B------:R-:W-:Y:S05]  /*48e0*/  BSYNC B1 ;  /* 0x0000000000017941 */ /* 0x000fea0003800000 */
.L_x_121:
        /* <DEDUP_REMOVED lines=9> */
.L_x_124:
[----:B------:R-:W-:Y:S05]  /*4980*/  BSYNC B1 ;  /* 0x0000000000017941 */ /* 0x000fea0003800000 */
.L_x_123:
[----:B------:R-:W-:Y:S01]  /*4990*/  @!P4 IMAD R59, R59, R105, R104 ;  /* 0x000000693b3bc224 */ /* 0x000fe200078e0268 */
[----:B------:R-:W-:Y:S04]  /*49a0*/  BSSY B1, `(.L_x_125) ;  /* 0x0000006000017945 */ /* 0x000fe80003800000 */
[----:B------:R0:W-:Y:S01]  /*49b0*/  @!P4 STG.E.U8 desc[UR36][R8.64+0x21], R59 ;  /* 0x0000213b0800c986 */ /* 0x0001e2000c101124 */
[----:B------:R-:W-:Y:S05]  /*49c0*/  @P5 BRA `(.L_x_126) ;  /* 0x00000000000c5947 */ /* 0x000fea0003800000 */
[----:B--2---:R-:W0:Y:S02]  /*49d0*/  LDG.E.U8 R107, desc[UR36][R20.64+0x28] ;  /* 0x00002824146b7981 */ /* 0x004e24000c1e1100 */
[----:B0-----:R-:W-:-:S05]  /*49e0*/  PRMT R57, R107, 0x8880, RZ ;  /* 0x000088806b397816 */ /* 0x001fca00000000ff */
[----:B------:R-:W-:-:S07]  /*49f0*/  IMAD R104, R57, R106, RZ ;  /* 0x0000006a39687224 */ /* 0x000fce00078e02ff */
.L_x_126:
[----:B------:R-:W-:Y:S05]  /*4a00*/  BSYNC B1 ;  /* 0x0000000000017941 */ /* 0x000fea0003800000 */
.L_x_125:
        /* <DEDUP_REMOVED lines=9> */
.L_x_128:
[----:B------:R-:W-:Y:S05]  /*4aa0*/  BSYNC B1 ;  /* 0x0000000000017941 */ /* 0x000fea0003800000 */
.L_x_127:
[----:B------:R-:W-:Y:S01]  /*4ab0*/  @!P4 IMAD R61, R61, R105, R104 ;  /* 0x000000693d3dc224 */ /* 0x000fe200078e0268 */
[----:B------:R-:W-:Y:S04]  /*4ac0*/  BSSY B1, `(.L_x_129) ;  /* 0x0000006000017945 */ /* 0x000fe80003800000 */
[----:B------:R0:W-:Y:S01]  /*4ad0*/  @!P4 STG.E.U8 desc[UR36][R10.64+0x29], R61 ;  /* 0x0000293d0a00c986 */ /* 0x0001e2000c101124 */
[----:B------:R-:W-:Y:S05]  /*4ae0*/  @P5 BRA `(.L_x_130) ;  /* 0x00000000000c5947 */ /* 0x000fea0003800000 */
[----:B--2---:R-:W0:Y:S02]  /*4af0*/  LDG.E.U8 R107, desc[UR36][R96.64+0x28] ;  /* 0x00002824606b7981 */ /* 0x004e24000c1e1100 */
[----:B0-----:R-:W-:-:S05]  /*4b00*/  PRMT R57, R107, 0x8880, RZ ;  /* 0x000088806b397816 */ /* 0x001fca00000000ff */
[----:B------:R-:W-:-:S07]  /*4b10*/  IMAD R104, R57, R106, RZ ;  /* 0x0000006a39687224 */ /* 0x000fce00078e02ff */
.L_x_130:
[----:B------:R-:W-:Y:S05]  /*4b20*/  BSYNC B1 ;  /* 0x0000000000017941 */ /* 0x000fea0003800000 */
.L_x_129:
        /* <DEDUP_REMOVED lines=9> */
.L_x_132:
[----:B------:R-:W-:Y:S05]  /*4bc0*/  BSYNC B1 ;  /* 0x0000000000017941 */ /* 0x000fea0003800000 */
.L_x_131:
[----:B------:R-:W-:Y:S01]  /*4bd0*/  @!P4 IMAD R63, R63, R105, R104 ;  /* 0x000000693f3fc224 */ /* 0x000fe200078e0268 */
[----:B------:R-:W-:Y:S04]  /*4be0*/  BSSY B1, `(.L_x_133) ;  /* 0x0000006000017945 */ /* 0x000fe80003800000 */
[----:B------:R0:W-:Y:S01]  /*4bf0*/  @!P4 STG.E.U8 desc[UR36][R8.64+0x29], R63 ;  /* 0x0000293f0800c986 */ /* 0x0001e2000c101124 */
[----:B------:R-:W-:Y:S05]  /*4c00*/  @P5 BRA `(.L_x_134) ;  /* 0x00000000000c5947 */ /* 0x000fea0003800000 */
[----:B--2---:R-:W0:Y:S02]  /*4c10*/  LDG.E.U8 R107, desc[UR36][R12.64+0x30] ;  /* 0x000030240c6b7981 */ /* 0x004e24000c1e1100 */
[----:B0-----:R-:W-:-:S05]  /*4c20*/  PRMT R57, R107, 0x8880, RZ ;  /* 0x000088806b397816 */ /* 0x001fca00000000ff */
[----:B------:R-:W-:-:S07]  /*4c30*/  IMAD R104, R57, R106, RZ ;  /* 0x0000006a39687224 */ /* 0x000fce00078e02ff */
.L_x_134:
[----:B------:R-:W-:Y:S05]  /*4c40*/  BSYNC B1 ;  /* 0x0000000000017941 */ /* 0x000fea0003800000 */
.L_x_133:
        /* <DEDUP_REMOVED lines=9> */
.L_x_136:
[----:B------:R-:W-:Y:S05]  /*4ce0*/  BSYNC B1 ;  /* 0x0000000000017941 */ /* 0x000fea0003800000 */
.L_x_135:
[----:B------:R-:W-:Y:S01]  /*4cf0*/  @!P4 IMAD R49, R49, R105, R104 ;  /* 0x000000693131c224 */ /* 0x000fe200078e0268 */
[----:B------:R-:W-:Y:S04]  /*4d00*/  BSSY B1, `(.L_x_137) ;  /* 0x0000006000017945 */ /* 0x000fe80003800000 */
[----:B------:R0:W-:Y:S01]  /*4d10*/  @!P4 STG.E.U8 desc[UR36][R4.64+0x31], R49 ;  /* 0x000031310400c986 */ /* 0x0001e2000c101124 */
[----:B------:R-:W-:Y:S05]  /*4d20*/  @P5 BRA `(.L_x_138) ;  /* 0x00000000000c5947 */ /* 0x000fea0003800000 */
[----:B--2---:R-:W0:Y:S02]  /*4d30*/  LDG.E.U8 R107, desc[UR36][R14.64+0x30] ;  /* 0x000030240e6b7981 */ /* 0x004e24000c1e1100 */
[----:B0-----:R-:W-:-:S05]  /*4d40*/  PRMT R49, R107, 0x8880, RZ ;  /* 0x000088806b317816 */ /* 0x001fca00000000ff */
[----:B------:R-:W-:-:S07]  /*4d50*/  IMAD R104, R49, R106, RZ ;  /* 0x0000006a31687224 */ /* 0x000fce00078e02ff */
.L_x_138:
[----:B------:R-:W-:Y:S05]  /*4d60*/  BSYNC B1 ;  /* 0x0000000000017941 */ /* 0x000fea0003800000 */
.L_x_137:
        /* <DEDUP_REMOVED lines=9> */
.L_x_140:
[----:B------:R-:W-:Y:S05]  /*4e00*/  BSYNC B1 ;  /* 0x0000000000017941 */ /* 0x000fea0003800000 */
.L_x_139:
[----:B------:R-:W-:Y:S01]  /*4e10*/  @!P4 IMAD R51, R51, R105, R104 ;  /* 0x000000693333c224 */ /* 0x000fe200078e0268 */
[----:B------:R-:W-:Y:S04]  /*4e20*/  BSSY B1, `(.L_x_141) ;  /* 0x0000006000017945 */ /* 0x000fe80003800000 */
[----:B------:R0:W-:Y:S01]  /*4e30*/  @!P4 STG.E.U8 desc[UR36][R6.64+0x31], R51 ;  /* 0x000031330600c986 */ /* 0x0001e2000c101124 */
[----:B------:R-:W-:Y:S05]  /*4e40*/  @P5 BRA `(.L_x_142) ;  /* 0x00000000000c5947 */ /* 0x000fea0003800000 */
[----:B--2---:R-:W0:Y:S02]  /*4e50*/  LDG.E.U8 R107, desc[UR36][R12.64+0x38] ;  /* 0x000038240c6b7981 */ /* 0x004e24000c1e1100 */
[----:B0-----:R-:W-:-:S05]  /*4e60*/  PRMT R49, R107, 0x8880, RZ ;  /* 0x000088806b317816 */ /* 0x001fca00000000ff */
[----:B------:R-:W-:-:S07]  /*4e70*/  IMAD R104, R49, R106, RZ ;  /* 0x0000006a31687224 */ /* 0x000fce00078e02ff */
.L_x_142:
[----:B------:R-:W-:Y:S05]  /*4e80*/  BSYNC B1 ;  /* 0x0000000000017941 */ /* 0x000fea0003800000 */
.L_x_141:
        /* <DEDUP_REMOVED lines=9> */
.L_x_144:
[----:B------:R-:W-:Y:S05]  /*4f20*/  BSYNC B1 ;  /* 0x0000000000017941 */ /* 0x000fea0003800000 */
.L_x_143:
[----:B------:R-:W-:Y:S01]  /*4f30*/  @!P4 IMAD R53, R53, R105, R104 ;  /* 0x000000693535c224 */ /* 0x000fe200078e0268 */
[----:B------:R-:W-:Y:S04]  /*4f40*/  BSSY B1, `(.L_x_145) ;  /* 0x0000006000017945 */ /* 0x000fe80003800000 */
[----:B------:R0:W-:Y:S01]  /*4f50*/  @!P4 STG.E.U8 desc[UR36][R4.64+0x39], R53 ;  /* 0x000039350400c986 */ /* 0x0001e2000c101124 */
[----:B------:R-:W-:Y:S05]  /*4f60*/  @P5 BRA `(.L_x_146) ;  /* 0x00000000000c5947 */ /* 0x000fea0003800000 */
[----:B--2---:R-:W0:Y:S02]  /*4f70*/  LDG.E.U8 R107, desc[UR36][R14.64+0x38] ;  /* 0x000038240e6b7981 */ /* 0x004e24000c1e1100 */
[----:B0-----:R-:W-:-:S05]  /*4f80*/  PRMT R49, R107, 0x8880, RZ ;  /* 0x000088806b317816 */ /* 0x001fca00000000ff */
[----:B------:R-:W-:-:S07]  /*4f90*/  IMAD R104, R49, R106, RZ ;  /* 0x0000006a31687224 */ /* 0x000fce00078e02ff */
.L_x_146:
[----:B------:R-:W-:Y:S05]  /*4fa0*/  BSYNC B1 ;  /* 0x0000000000017941 */ /* 0x000fea0003800000 */
.L_x_145:
        /* <DEDUP_REMOVED lines=9> */
.L_x_148:
[----:B------:R-:W-:Y:S05]  /*5040*/  BSYNC B1 ;  /* 0x0000000000017941 */ /* 0x000fea0003800000 */
.L_x_147:
[----:B------:R-:W-:Y:S01]  /*5050*/  @!P4 IMAD R55, R55, R105, R104 ;  /* 0x000000693737c224 */ /* 0x000fe200078e0268 */
[----:B------:R-:W-:Y:S04]  /*5060*/  BSSY B1, `(.L_x_149) ;  /* 0x0000006000017945 */ /* 0x000fe80003800000 */
[----:B------:R0:W-:Y:S01]  /*5070*/  @!P4 STG.E.U8 desc[UR36][R6.64+0x39], R55 ;  /* 0x000039370600c986 */ /* 0x0001e2000c101124 */
[----:B------:R-:W-:Y:S05]  /*5080*/  @P5 BRA `(.L_x_150) ;  /* 0x00000000000c5947 */ /* 0x000fea0003800000 */
[----:B--2---:R-:W0:Y:S02]  /*5090*/  LDG.E.U8 R107, desc[UR36][R20.64+0x30] ;  /* 0x00003024146b7981 */ /* 0x004e24000c1e1100 */
[----:B0-----:R-:W-:-:S05]  /*50a0*/  PRMT R49, R107, 0x8880, RZ ;  /* 0x000088806b317816 */ /* 0x001fca00000000ff */
[----:B------:R-:W-:-:S07]  /*50b0*/  IMAD R104, R49, R106, RZ ;  /* 0x0000006a31687224 */ /* 0x000fce00078e02ff */
.L_x_150:
[----:B------:R-:W-:Y:S05]  /*50c0*/  BSYNC B1 ;  /* 0x0000000000017941 */ /* 0x000fea0003800000 */
.L_x_149:
        /* <DEDUP_REMOVED lines=9> */
.L_x_152:
[----:B------:R-:W-:Y:S05]  /*5160*/  BSYNC B1 ;  /* 0x0000000000017941 */ /* 0x000fea0003800000 */
.L_x_151:
[----:B------:R-:W-:Y:S01]  /*5170*/  @!P4 IMAD R41, R41, R105, R104 ;  /* 0x000000692929c224 */ /* 0x000fe200078e0268 */
[----:B------:R-:W-:Y:S04]  /*5180*/  BSSY B1, `(.L_x_153) ;  /* 0x0000006000017945 */ /* 0x000fe80003800000 */
[----:B------:R0:W-:Y:S01]  /*5190*/  @!P4 STG.E.U8 desc[UR36][R10.64+0x31], R41 ;  /* 0x000031290a00c986 */ /* 0x0001e2000c101124 */
[----:B------:R-:W-:Y:S05]  /*51a0*/  @P5 BRA `(.L_x_154) ;  /* 0x00000000000c5947 */ /* 0x000fea0003800000 */
[----:B--2---:R-:W0:Y:S02]  /*51b0*/  LDG.E.U8 R107, desc[UR36][R96.64+0x30] ;  /* 0x00003024606b7981 */ /* 0x004e24000c1e1100 */
[----:B0-----:R-:W-:-:S05]  /*51c0*/  PRMT R41, R107, 0x8880, RZ ;  /* 0x000088806b297816 */ /* 0x001fca00000000ff */
[----:B------:R-:W-:-:S07]  /*51d0*/  IMAD R104, R41, R106, RZ ;  /* 0x0000006a29687224 */ /* 0x000fce00078e02ff */
.L_x_154:
[----:B------:R-:W-:Y:S05]  /*51e0*/  BSYNC B1 ;  /* 0x0000000000017941 */ /* 0x000fea0003800000 */
.L_x_153:
        /* <DEDUP_REMOVED lines=9> */
.L_x_156:
[----:B------:R-:W-:Y:S05]  /*5280*/  BSYNC B1 ;  /* 0x0000000000017941 */ /* 0x000fea0003800000 */
.L_x_155:
[----:B------:R-:W-:Y:S01]  /*5290*/  @!P4 IMAD R43, R43, R105, R104 ;  /* 0x000000692b2bc224 */ /* 0x000fe200078e0268 */
[----:B------:R-:W-:Y:S04]  /*52a0*/  BSSY B1, `(.L_x_157) ;  /* 0x0000006000017945 */ /* 0x000fe80003800000 */
[----:B------:R0:W-:Y:S01]  /*52b0*/  @!P4 STG.E.U8 desc[UR36][R8.64+0x31], R43 ;  /* 0x0000312b0800c986 */ /* 0x0001e2000c101124 */
[----:B------:R-:W-:Y:S05]  /*52c0*/  @P5 BRA `(.L_x_158) ;  /* 0x00000000000c5947 */ /* 0x000fea0003800000 */
[----:B--2---:R-:W0:Y:S02]  /*52d0*/  LDG.E.U8 R107, desc[UR36][R20.64+0x38] ;  /* 0x00003824146b7981 */ /* 0x004e24000c1e1100 */
[----:B0-----:R-:W-:-:S05]  /*52e0*/  PRMT R41, R107, 0x8880, RZ ;  /* 0x000088806b297816 */ /* 0x001fca00000000ff */
[----:B------:R-:W-:-:S07]  /*52f0*/  IMAD R104, R41, R106, RZ ;  /* 0x0000006a29687224 */ /* 0x000fce00078e02ff */
.L_x_158:
[----:B------:R-:W-:Y:S05]  /*5300*/  BSYNC B1 ;  /* 0x0000000000017941 */ /* 0x000fea0003800000 */
.L_x_157:
        /* <DEDUP_REMOVED lines=9> */
.L_x_160:
[----:B------:R-:W-:Y:S05]  /*53a0*/  BSYNC B1 ;  /* 0x0000000000017941 */ /* 0x000fea0003800000 */
.L_x_159:
[----:B------:R-:W-:Y:S01]  /*53b0*/  @!P4 IMAD R45, R45, R105, R104 ;  /* 0x000000692d2dc224 */ /* 0x000fe200078e0268 */
[----:B------:R-:W-:Y:S04]  /*53c0*/  BSSY B1, `(.L_x_161) ;  /* 0x0000006000017945 */ /* 0x000fe80003800000 */
[----:B------:R0:W-:Y:S01]  /*53d0*/  @!P4 STG.E.U8 desc[UR36][R10.64+0x39], R45 ;  /* 0x0000392d0a00c986 */ /* 0x0001e2000c101124 */
[----:B------:R-:W-:Y:S05]  /*53e0*/  @P5 BRA `(.L_x_162) ;  /* 0x00000000000c5947 */ /* 0x000fea0003800000 */
[----:B--2---:R-:W0:Y:S02]  /*53f0*/  LDG.E.U8 R107, desc[UR36][R96.64+0x38] ;  /* 0x00003824606b7981 */ /* 0x004e24000c1e1100 */
[----:B0-----:R-:W-:-:S05]  /*5400*/  PRMT R41, R107, 0x8880, RZ ;  /* 0x000088806b297816 */ /* 0x001fca00000000ff */
[----:B------:R-:W-:-:S07]  /*5410*/  IMAD R104, R41, R106, RZ ;  /* 0x0000006a29687224 */ /* 0x000fce00078e02ff */
.L_x_162:
[----:B------:R-:W-:Y:S05]  /*5420*/  BSYNC B1 ;  /* 0x0000000000017941 */ /* 0x000fea0003800000 */
.L_x_161:
        /* <DEDUP_REMOVED lines=9> */
.L_x_164:
[----:B------:R-:W-:Y:S05]  /*54c0*/  BSYNC B1 ;  /* 0x0000000000017941 */ /* 0x000fea0003800000 */
.L_x_163:
[----:B------:R-:W-:Y:S01]  /*54d0*/  @!P4 IMAD R47, R47, R105, R104 ;  /* 0x000000692f2fc224 */ /* 0x000fe200078e0268 */
[----:B------:R-:W-:Y:S04]  /*54e0*/  BSSY B1, `(.L_x_165) ;  /* 0x0000006000017945 */ /* 0x000fe80003800000 */
[----:B------:R0:W-:Y:S01]  /*54f0*/  @!P4 STG.E.U8 desc[UR36][R8.64+0x39], R47 ;  /* 0x0000392f0800c986 */ /* 0x0001e2000c101124 */
[----:B------:R-:W-:Y:S05]  /*5500*/  @P5 BRA `(.L_x_166) ;  /* 0x00000000000c5947 */ /* 0x000fea0003800000 */
[----:B--2---:R-:W0:Y:S02]  /*5510*/  LDG.E.U8 R107, desc[UR36][R12.64+0x40] ;  /* 0x000040240c6b7981 */ /* 0x004e24000c1e1100 */
[----:B0-----:R-:W-:-:S05]  /*5520*/  PRMT R41, R107, 0x8880, RZ ;  /* 0x000088806b297816 */ /* 0x001fca00000000ff */
[----:B------:R-:W-:-:S07]  /*5530*/  IMAD R104, R41, R106, RZ ;  /* 0x0000006a29687224 */ /* 0x000fce00078e02ff */
.L_x_166:
[----:B------:R-:W-:Y:S05]  /*5540*/  BSYNC B1 ;  /* 0x0000000000017941 */ /* 0x000fea0003800000 */
.L_x_165:
        /* <DEDUP_REMOVED lines=9> */
.L_x_168:
[----:B------:R-:W-:Y:S05]  /*55e0*/  BSYNC B1 ;  /* 0x0000000000017941 */ /* 0x000fea0003800000 */
.L_x_167:
[----:B------:R-:W-:Y:S01]  /*55f0*/  @!P4 IMAD R33, R33, R105, R104 ;  /* 0x000000692121c224 */ /* 0x000fe200078e0268 */
[----:B------:R-:W-:Y:S04]  /*5600*/  BSSY B1, `(.L_x_169) ;  /* 0x0000006000017945 */ /* 0x000fe80003800000 */
[----:B------:R0:W-:Y:S01]  /*5610*/  @!P4 STG.E.U8 desc[UR36][R4.64+0x41], R33 ;  /* 0x000041210400c986 */ /* 0x0001e2000c101124 */
[----:B------:R-:W-:Y:S05]  /*5620*/  @P5 BRA `(.L_x_170) ;  /* 0x00000000000c5947 */ /* 0x000fea0003800000 */
[----:B--2---:R-:W0:Y:S02]  /*5630*/  LDG.E.U8 R107, desc[UR36][R14.64+0x40] ;  /* 0x000040240e6b7981 */ /* 0x004e24000c1e1100 */
[----:B0-----:R-:W-:-:S05]  /*5640*/  PRMT R33, R107, 0x8880, RZ ;  /* 0x000088806b217816 */ /* 0x001fca00000000ff */
[----:B------:R-:W-:-:S07]  /*5650*/  IMAD R104, R33, R106, RZ ;  /* 0x0000006a21687224 */ /* 0x000fce00078e02ff */
.L_x_170:
[----:B------:R-:W-:Y:S05]  /*5660*/  BSYNC B1 ;  /* 0x0000000000017941 */ /* 0x000fea0003800000 */
.L_x_169:
[C---:B------:R-:W-:Y:S01]  /*5670*/  ISETP.LT.OR P4, PT, R3.reuse, 0x42, !P0 ;  /* 0x000000420300780c */ /* 0x040fe20004781670 */
[----:B0-----:R-:W-:Y:S01]  /*5680*/  @!P5 IMAD R33, R34, R105, R104 ;  /* 0x000000692221d224 */ /* 0x001fe200078e0268 */
[----:B------:R-:W-:Y:S04]  /*5690*/  BSSY B1, `(.L_x_171) ;  /* 0x0000008000017945 */ /* 0x000fe80003800000 */
[----:B------:R0:W-:Y:S01]  /*56a0*/  @!P5 STG.E.U8 desc[UR36][R6.64+0x40], R33 ;  /* 0x000040210600d986 */ /* 0x0001e2000c101124 */
[C---:B------:R-:W-:Y:S02]  /*56b0*/  ISETP.LT.OR P5, PT, R3.reuse, 0x49, !P3 ;  /* 0x000000490300780c */ /* 0x040fe40005fa1670 */
[----:B------:R-:W-:-:S04]  /*56c0*/  ISETP.LT.OR P3, PT, R3, 0x4a, !P3 ;  /* 0x0000004a0300780c */ /* 0x000fc80005f61670 */
[----:B------:R-:W-:Y:S09]  /*56d0*/  @P4 BRA `(.L_x_172) ;  /* 0x00000000000c4947 */ /* 0x000ff20003800000 */
[----:B--2---:R-:W0:Y:S02]  /*56e0*/  LDG.E.U8 R107, desc[UR36][R14.64+0x41] ;  /* 0x000041240e6b7981 */ /* 0x004e24000c1e1100 */
[----:B0-----:R-:W-:-:S05]  /*56f0*/  PRMT R33, R107, 0x8880, RZ ;  /* 0x000088806b217816 */ /* 0x001fca00000000ff */
[----:B------:R-:W-:-:S07]  /*5700*/  IMAD R104, R33, R106, RZ ;  /* 0x0000006a21687224 */ /* 0x000fce00078e02ff */
.L_x_172:
[----:B------:R-:W-:Y:S05]  /*5710*/  BSYNC B1 ;  /* 0x0000000000017941 */ /* 0x000fea0003800000 */
.L_x_171:
[----:B------:R-:W-:Y:S01]  /*5720*/  @!P4 IMAD R35, R35, R105, R104 ;  /* 0x000000692323c224 */ /* 0x000fe200078e0268 */
[----:B------:R-:W-:Y:S04]  /*5730*/  BSSY B1, `(.L_x_173) ;  /* 0x0000006000017945 */ /* 0x000fe80003800000 */
[----:B------:R0:W-:Y:S01]  /*5740*/  @!P4 STG.E.U8 desc[UR36][R6.64+0x41], R35 ;  /* 0x000041230600c986 */ /* 0x0001e2000c101124 */
[----:B------:R-:W-:Y:S05]  /*5750*/  @P5 BRA `(.L_x_174) ;  /* 0x00000000000c5947 */ /* 0x000fea0003800000 */
[----:B--2---:R-:W0:Y:S02]  /*5760*/  LDG.E.U8 R107, desc[UR36][R12.64+0x48] ;  /* 0x000048240c6b7981 */ /* 0x004e24000c1e1100 */
[----:B0-----:R-:W-:-:S05]  /*5770*/  PRMT R33, R107, 0x8880, RZ ;  /* 0x000088806b217816 */ /* 0x001fca00000000ff */
[----:B------:R-:W-:-:S07]  /*5780*/  IMAD R104, R33, R106, RZ ;  /* 0x0000006a21687224 */ /* 0x000fce00078e02ff */
.L_x_174:
[----:B------:R-:W-:Y:S05]  /*5790*/  BSYNC B1 ;  /* 0x0000000000017941 */ /* 0x000fea0003800000 */
.L_x_173:
[----:B0-----:R-:W-:Y:S01]  /*57a0*/  @!P5 IMAD R33, R36, R105, R104 ;  /* 0x000000692421d224 */ /* 0x001fe200078e0268 */
[----:B------:R-:W-:Y:S04]  /*57b0*/  BSSY B1, `(.L_x_175) ;  /* 0x0000006000017945 */ /* 0x000fe80003800000 */
[----:B------:R0:W-:Y:S01]  /*57c0*/  @!P5 STG.E.U8 desc[UR36][R4.64+0x48], R33 ;  /* 0x000048210400d986 */ /* 0x0001e2000c101124 */
[----:B------:R-:W-:Y:S05]  /*57d0*/  @P3 BRA `(.L_x_176) ;  /* 0x00000000000c3947 */ /* 0x000fea0003800000 */
[----:B--2---:R-:W0:Y:S02]  /*57e0*/  LDG.E.U8 R107, desc[UR36][R12.64+0x49] ;  /* 0x000049240c6b7981 */ /* 0x004e24000c1e1100 */
[----:B0-----:R-:W-:-:S05]  /*57f0*/  PRMT R33, R107, 0x8880, RZ ;  /* 0x000088806b217816 */ /* 0x001fca00000000ff */
[----:B------:R-:W-:-:S07]  /*5800*/  IMAD R104, R33, R106, RZ ;  /* 0x0000006a21687224 */ /* 0x000fce00078e02ff */
.L_x_176:
[----:B------:R-:W-:Y:S05]  /*5810*/  BSYNC B1 ;  /* 0x0000000000017941 */ /* 0x000fea0003800000 */
.L_x_175:
[----:B------:R-:W-:Y:S01]  /*5820*/  ISETP.LT.OR P4, PT, R3, 0x49, !P0 ;  /* 0x000000490300780c */ /* 0x000fe20004781670 */
[----:B------:R-:W-:Y:S01]  /*5830*/  @!P3 IMAD R37, R37, R105, R104 ;  /* 0x000000692525b224 */ /* 0x000fe200078e0268 */
[----:B------:R-:W-:Y:S01]  /*5840*/  BSSY B1, `(.L_x_177) ;  /* 0x0000009000017945 */ /* 0x000fe20003800000 */
[C---:B------:R-:W-:Y:S02]  /*5850*/  ISETP.LT.OR P0, PT, R3.reuse, 0x4a, !P0 ;  /* 0x0000004a0300780c */ /* 0x040fe40004701670 */
[C---:B------:R-:W-:Y:S01]  /*5860*/  ISETP.LT.OR P5, PT, R3.reuse, 0x41, !P1 ;  /* 0x000000410300780c */ /* 0x040fe20004fa1670 */
[----:B------:R0:W-:Y:S01]  /*5870*/  @!P3 STG.E.U8 desc[UR36][R4.64+0x49], R37 ;  /* 0x000049250400b986 */ /* 0x0001e2000c101124 */
[----:B------:R-:W-:-:S06]  /*5880*/  ISETP.LT.OR P3, PT, R3, 0x42, !P1 ;  /* 0x000000420300780c */ /* 0x000fcc0004f61670 */
[----:B------:R-:W-:Y:S07]  /*5890*/  @P4 BRA `(.L_x_178) ;  /* 0x00000000000c4947 */ /* 0x000fee0003800000 */
[----:B--2---:R-:W0:Y:S02]  /*58a0*/  LDG.E.U8 R107, desc[UR36][R14.64+0x48] ;  /* 0x000048240e6b7981 */ /* 0x004e24000c1e1100 */
[----:B01----:R-:W-:-:S05]  /*58b0*/  PRMT R5, R107, 0x8880, RZ ;  /* 0x000088806b057816 */ /* 0x003fca00000000ff */
[----:B------:R-:W-:-:S07]  /*58c0*/  IMAD R104, R5, R106, RZ ;  /* 0x0000006a05687224 */ /* 0x000fce00078e02ff */
.L_x_178:
[----:B------:R-:W-:Y:S05]  /*58d0*/  BSYNC B1 ;  /* 0x0000000000017941 */ /* 0x000fea0003800000 */
.L_x_177:
[----:B01----:R-:W-:Y:S01]  /*58e0*/  @!P4 IMAD R5, R38, R105, R104 ;  /* 0x000000692605c224 */ /* 0x003fe200078e0268 */
[----:B------:R-:W-:Y:S04]  /*58f0*/  BSSY B1, `(.L_x_179) ;  /* 0x0000006000017945 */ /* 0x000fe80003800000 */
[----:B------:R0:W-:Y:S01]  /*5900*/  @!P4 STG.E.U8 desc[UR36][R6.64+0x48], R5 ;  /* 0x000048050600c986 */ /* 0x0001e2000c101124 */
[----:B------:R-:W-:Y:S05]  /*5910*/  @P0 BRA `(.L_x_180) ;  /* 0x00000000000c0947 */ /* 0x000fea0003800000 */
[----:B--2---:R-:W0:Y:S02]  /*5920*/  LDG.E.U8 R107, desc[UR36][R14.64+0x49] ;  /* 0x000049240e6b7981 */ /* 0x004e24000c1e1100 */
[----:B0-----:R-:W-:-:S05]  /*5930*/  PRMT R5, R107, 0x8880, RZ ;  /* 0x000088806b057816 */ /* 0x001fca00000000ff */
[----:B------:R-:W-:-:S07]  /*5940*/  IMAD R104, R5, R106, RZ ;  /* 0x0000006a05687224 */ /* 0x000fce00078e02ff */
.L_x_180:
[----:B------:R-:W-:Y:S05]  /*5950*/  BSYNC B1 ;  /* 0x0000000000017941 */ /* 0x000fea0003800000 */
.L_x_179:
[----:B------:R-:W-:Y:S01]  /*5960*/  @!P0 IMAD R39, R39, R105, R104 ;  /* 0x0000006927278224 */ /* 0x000fe200078e0268 */
[----:B------:R-:W-:Y:S04]  /*5970*/  BSSY B1, `(.L_x_181) ;  /* 0x0000006000017945 */ /* 0x000fe80003800000 */
[----:B------:R1:W-:Y:S01]  /*5980*/  @!P0 STG.E.U8 desc[UR36][R6.64+0x49], R39 ;  /* 0x0000492706008986 */ /* 0x0003e2000c101124 */
[----:B------:R-:W-:Y:S05]  /*5990*/  @P5 BRA `(.L_x_182) ;  /* 0x00000000000c5947 */ /* 0x000fea0003800000 */
[----:B--2---:R-:W0:Y:S02]  /*59a0*/  LDG.E.U8 R107, desc[UR36][R20.64+0x40] ;  /* 0x00004024146b7981 */ /* 0x004e24000c1e1100 */
[----:B0-----:R-:W-:-:S05]  /*59b0*/  PRMT R5, R107, 0x8880, RZ ;  /* 0x000088806b057816 */ /* 0x001fca00000000ff */
[----:B------:R-:W-:-:S07]  /*59c0*/  IMAD R104, R5, R106, RZ ;  /* 0x0000006a05687224 */ /* 0x000fce00078e02ff */
.L_x_182:
[----:B------:R-:W-:Y:S05]  /*59d0*/  BSYNC B1 ;  /* 0x0000000000017941 */ /* 0x000fea0003800000 */
.L_x_181:
[----:B0-----:R-:W-:Y:S01]  /*59e0*/  @!P5 IMAD R5, R24, R105, R104 ;  /* 0x000000691805d224 */ /* 0x001fe200078e0268 */
[----:B------:R-:W-:Y:S04]  /*59f0*/  BSSY B1, `(.L_x_183) ;  /* 0x0000006000017945 */ /* 0x000fe80003800000 */
[----:B------:R0:W-:Y:S01]  /*5a00*/  @!P5 STG.E.U8 desc[UR36][R10.64+0x40], R5 ;  /* 0x000040050a00d986 */ /* 0x0001e2000c101124 */
[----:B------:R-:W-:Y:S05]  /*5a10*/  @P3 BRA `(.L_x_184) ;  /* 0x00000000000c3947 */ /* 0x000fea0003800000 */
[----:B--2---:R-:W0:Y:S02]  /*5a20*/  LDG.E.U8 R107, desc[UR36][R20.64+0x41] ;  /* 0x00004124146b7981 */ /* 0x004e24000c1e1100 */
[----:B0-----:R-:W-:-:S05]  /*5a30*/  PRMT R5, R107, 0x8880, RZ ;  /* 0x000088806b057816 */ /* 0x001fca00000000ff */
[----:B------:R-:W-:-:S07]  /*5a40*/  IMAD R104, R5, R106, RZ ;  /* 0x0000006a05687224 */ /* 0x000fce00078e02ff */
.L_x_184:
[----:B------:R-:W-:Y:S05]  /*5a50*/  BSYNC B1 ;  /* 0x0000000000017941 */ /* 0x000fea0003800000 */
.L_x_183:
[----:B------:R-:W-:Y:S01]  /*5a60*/  ISETP.LT.OR P4, PT, R3, 0x41, !P2 ;  /* 0x000000410300780c */ /* 0x000fe20005781670 */
[----:B------:R-:W-:Y:S01]  /*5a70*/  @!P3 IMAD R25, R25, R105, R104 ;  /* 0x000000691919b224 */ /* 0x000fe200078e0268 */
[----:B------:R-:W-:Y:S01]  /*5a80*/  BSSY B1, `(.L_x_185) ;  /* 0x000000a000017945 */ /* 0x000fe20003800000 */
[C---:B------:R-:W-:Y:S02]  /*5a90*/  ISETP.LT.OR P0, PT, R3.reuse, 0x42, !P2 ;  /* 0x000000420300780c */ /* 0x040fe40005701670 */
[C---:B------:R-:W-:Y:S01]  /*5aa0*/  ISETP.LT.OR P5, PT, R3.reuse, 0x49, !P2 ;  /* 0x000000490300780c */ /* 0x040fe200057a1670 */
[----:B------:R0:W-:Y:S01]  /*5ab0*/  @!P3 STG.E.U8 desc[UR36][R10.64+0x41], R25 ;  /* 0x000041190a00b986 */ /* 0x0001e2000c101124 */
[C---:B------:R-:W-:Y:S02]  /*5ac0*/  ISETP.LT.OR P3, PT, R3.reuse, 0x49, !P1 ;  /* 0x000000490300780c */ /* 0x040fe40004f61670 */
[----:B------:R-:W-:-:S04]  /*5ad0*/  ISETP.LT.OR P1, PT, R3, 0x4a, !P1 ;  /* 0x0000004a0300780c */ /* 0x000fc80004f21670 */
[----:B------:R-:W-:Y:S09]  /*5ae0*/  @P4 BRA `(.L_x_186) ;  /* 0x00000000000c4947 */ /* 0x000ff20003800000 */
[----:B--2---:R-:W0:Y:S02]  /*5af0*/  LDG.E.U8 R107, desc[UR36][R96.64+0x40] ;  /* 0x00004024606b7981 */ /* 0x004e24000c1e1100 */
[----:B0-----:R-:W-:-:S05]  /*5b00*/  PRMT R5, R107, 0x8880, RZ ;  /* 0x000088806b057816 */ /* 0x001fca00000000ff */
[----:B------:R-:W-:-:S07]  /*5b10*/  IMAD R104, R5, R106, RZ ;  /* 0x0000006a05687224 */ /* 0x000fce00078e02ff */
.L_x_186:
[----:B------:R-:W-:Y:S05]  /*5b20*/  BSYNC B1 ;  /* 0x0000000000017941 */ /* 0x000fea0003800000 */
.L_x_185:
[----:B0-----:R-:W-:Y:S01]  /*5b30*/  @!P4 IMAD R5, R26, R105, R104 ;  /* 0x000000691a05c224 */ /* 0x001fe200078e0268 */
[----:B------:R-:W-:Y:S04]  /*5b40*/  BSSY B1, `(.L_x_187) ;  /* 0x0000006000017945 */ /* 0x000fe80003800000 */
[----:B------:R0:W-:Y:S01]  /*5b50*/  @!P4 STG.E.U8 desc[UR36][R8.64+0x40], R5 ;  /* 0x000040050800c986 */ /* 0x0001e2000c101124 */
[----:B------:R-:W-:Y:S05]  /*5b60*/  @P0 BRA `(.L_x_188) ;  /* 0x00000000000c0947 */ /* 0x000fea0003800000 */
[----:B--2---:R-:W0:Y:S02]  /*5b70*/  LDG.E.U8 R107, desc[UR36][R96.64+0x41] ;  /* 0x00004124606b7981 */ /* 0x004e24000c1e1100 */
[----:B0-----:R-:W-:-:S05]  /*5b80*/  PRMT R5, R107, 0x8880, RZ ;  /* 0x000088806b057816 */ /* 0x001fca00000000ff */
[----:B------:R-:W-:-:S07]  /*5b90*/  IMAD R104, R5, R106, RZ ;  /* 0x0000006a05687224 */ /* 0x000fce00078e02ff */
.L_x_188:
[----:B------:R-:W-:Y:S05]  /*5ba0*/  BSYNC B1 ;  /* 0x0000000000017941 */ /* 0x000fea0003800000 */
.L_x_187:
[----:B------:R-:W-:Y:S01]  /*5bb0*/  @!P0 IMAD R27, R27, R105, R104 ;  /* 0x000000691b1b8224 */ /* 0x000fe200078e0268 */
[----:B------:R-:W-:Y:S04]  /*5bc0*/  BSSY B1, `(.L_x_189) ;  /* 0x0000006000017945 */ /* 0x000fe80003800000 */
[----:B------:R0:W-:Y:S01]  /*5bd0*/  @!P0 STG.E.U8 desc[UR36][R8.64+0x41], R27 ;  /* 0x0000411b08008986 */ /* 0x0001e2000c101124 */
[----:B------:R-:W-:Y:S05]  /*5be0*/  @P3 BRA `(.L_x_190) ;  /* 0x00000000000c3947 */ /* 0x000fea0003800000 */
[----:B--2---:R-:W0:Y:S02]  /*5bf0*/  LDG.E.U8 R107, desc[UR36][R20.64+0x48] ;  /* 0x00004824146b7981 */ /* 0x004e24000c1e1100 */
[----:B0-----:R-:W-:-:S05]  /*5c00*/  PRMT R5, R107, 0x8880, RZ ;  /* 0x000088806b057816 */ /* 0x001fca00000000ff */
[----:B------:R-:W-:-:S07]  /*5c10*/  IMAD R104, R5, R106, RZ ;  /* 0x0000006a05687224 */ /* 0x000fce00078e02ff */
.L_x_190:
[----:B------:R-:W-:Y:S05]  /*5c20*/  BSYNC B1 ;  /* 0x0000000000017941 */ /* 0x000fea0003800000 */
.L_x_189:
[----:B0-----:R-:W-:Y:S01]  /*5c30*/  @!P3 IMAD R5, R28, R105, R104 ;  /* 0x000000691c05b224 */ /* 0x001fe200078e0268 */
[----:B------:R-:W-:Y:S04]  /*5c40*/  BSSY B1, `(.L_x_191) ;  /* 0x0000006000017945 */ /* 0x000fe80003800000 */
[----:B------:R0:W-:Y:S01]  /*5c50*/  @!P3 STG.E.U8 desc[UR36][R10.64+0x48], R5 ;  /* 0x000048050a00b986 */ /* 0x0001e2000c101124 */
[----:B------:R-:W-:Y:S05]  /*5c60*/  @P1 BRA `(.L_x_192) ;  /* 0x00000000000c1947 */ /* 0x000fea0003800000 */
[----:B--2---:R-:W0:Y:S02]  /*5c70*/  LDG.E.U8 R107, desc[UR36][R20.64+0x49] ;  /* 0x00004924146b7981 */ /* 0x004e24000c1e1100 */
[----:B0-----:R-:W-:-:S05]  /*5c80*/  PRMT R5, R107, 0x8880, RZ ;  /* 0x000088806b057816 */ /* 0x001fca00000000ff */
[----:B------:R-:W-:-:S07]  /*5c90*/  IMAD R104, R5, R106, RZ ;  /* 0x0000006a05687224 */ /* 0x000fce00078e02ff */
.L_x_192:
[----:B------:R-:W-:Y:S05]  /*5ca0*/  BSYNC B1 ;  /* 0x0000000000017941 */ /* 0x000fea0003800000 */
.L_x_191:
[----:B------:R-:W-:Y:S01]  /*5cb0*/  @!P1 IMAD R29, R29, R105, R104 ;  /* 0x000000691d1d9224 */ /* 0x000fe200078e0268 */
[----:B------:R-:W-:Y:S04]  /*5cc0*/  BSSY B1, `(.L_x_193) ;  /* 0x0000006000017945 */ /* 0x000fe80003800000 */
[----:B------:R0:W-:Y:S01]  /*5cd0*/  @!P1 STG.E.U8 desc[UR36][R10.64+0x49], R29 ;  /* 0x0000491d0a009986 */ /* 0x0001e2000c101124 */
[----:B------:R-:W-:Y:S05]  /*5ce0*/  @P5 BRA `(.L_x_194) ;  /* 0x00000000000c5947 */ /* 0x000fea0003800000 */
[----:B--2---:R-:W0:Y:S02]  /*5cf0*/  LDG.E.U8 R107, desc[UR36][R96.64+0x48] ;  /* 0x00004824606b7981 */ /* 0x004e24000c1e1100 */
[----:B0-----:R-:W-:-:S05]  /*5d00*/  PRMT R5, R107, 0x8880, RZ ;  /* 0x000088806b057816 */ /* 0x001fca00000000ff */
[----:B------:R-:W-:-:S07]  /*5d10*/  IMAD R104, R5, R106, RZ ;  /* 0x0000006a05687224 */ /* 0x000fce00078e02ff */
.L_x_194:
[----:B------:R-:W-:Y:S05]  /*5d20*/  BSYNC B1 ;  /* 0x0000000000017941 */ /* 0x000fea0003800000 */
.L_x_193:
[----:B0-----:R-:W-:Y:S01]  /*5d30*/  @!P5 IMAD R5, R30, R105, R104 ;  /* 0x000000691e05d224 */ /* 0x001fe200078e0268 */
[----:B------:R-:W-:Y:S01]  /*5d40*/  ISETP.LT.OR P2, PT, R3, 0x4a, !P2 ;  /* 0x0000004a0300780c */ /* 0x000fe20005741670 */
[----:B------:R-:W-:Y:S03]  /*5d50*/  BSSY B1, `(.L_x_195) ;  /* 0x0000006000017945 */ /* 0x000fe60003800000 */
[----:B------:R0:W-:Y:S09]  /*5d60*/  @!P5 STG.E.U8 desc[UR36][R8.64+0x48], R5 ;  /* 0x000048050800d986 */ /* 0x0001f2000c101124 */
[----:B------:R-:W-:Y:S05]  /*5d70*/  @P2 BRA `(.L_x_196) ;  /* 0x00000000000c2947 */ /* 0x000fea0003800000 */
[----:B--2---:R-:W2:Y:S02]  /*5d80*/  LDG.E.U8 R107, desc[UR36][R96.64+0x49] ;  /* 0x00004924606b7981 */ /* 0x004ea4000c1e1100 */
[----:B--2---:R-:W-:-:S05]  /*5d90*/  PRMT R3, R107, 0x8880, RZ ;  /* 0x000088806b037816 */ /* 0x004fca00000000ff */
[----:B------:R-:W-:-:S07]  /*5da0*/  IMAD R104, R3, R106, RZ ;  /* 0x0000006a03687224 */ /* 0x000fce00078e02ff */
.L_x_196:
[----:B------:R-:W-:Y:S05]  /*5db0*/  BSYNC B1 ;  /* 0x0000000000017941 */ /* 0x000fea0003800000 */
.L_x_195:
[----:B------:R-:W-:Y:S01]  /*5dc0*/  IMAD R31, R31, R105, R104 ;  /* 0x000000691f1f7224 */ /* 0x000fe200078e0268 */
[----:B------:R-:W-:Y:S06]  /*5dd0*/  @P2 BRA `(.L_x_197) ;  /* 0x0000000c00d82947 */ /* 0x000fec0003800000 */
[----:B------:R0:W-:Y:S01]  /*5de0*/  STG.E.U8 desc[UR36][R8.64+0x49], R31 ;  /* 0x0000491f08007986 */ /* 0x0001e2000c101124 */
[----:B------:R-:W-:Y:S05]  /*5df0*/  BRA `(.L_x_197) ;  /* 0x0000000c00d07947 */ /* 0x000fea0003800000 */
.L_x_36:
[C---:B------:R-:W-:Y:S02]  /*5e00*/  ISETP.GE.AND P2, PT, R114.reuse, 0x1, PT ;  /* 0x000000017200780c */ /* 0x040fe40003f46270 */
[----:B------:R-:W-:Y:S02]  /*5e10*/  ISETP.GE.AND P3, PT, R114, 0x9, PT ;  /* 0x000000097200780c */ /* 0x000fe40003f66270 */
[C---:B------:R-:W-:Y:S02]  /*5e20*/  ISETP.LT.OR P4, PT, R3.reuse, 0x1, !P2 ;  /* 0x000000010300780c */ /* 0x040fe40005781670 */
[C---:B------:R-:W-:Y:S02]  /*5e30*/  ISETP.LT.OR P5, PT, R3.reuse, 0x2, !P2 ;  /* 0x000000020300780c */ /* 0x040fe400057a1670 */
[C---:B------:R-:W-:Y:S02]  /*5e40*/  ISETP.LT.OR P0, PT, R3.reuse, 0x1, !P3 ;  /* 0x000000010300780c */ /* 0x040fe40005f01670 */
[----:B------:R-:W-:-:S07]  /*5e50*/  ISETP.LT.OR P1, PT, R3, 0x2, !P3 ;  /* 0x000000020300780c */ /* 0x000fce0005f21670 */
[-C--:B------:R-:W-:Y:S02]  /*5e60*/  @!P4 IMAD R13, R96, R105.reuse, RZ ;  /* 0x00000069600dc224 */ /* 0x080fe400078e02ff */
[-C--:B------:R-:W-:Y:S02]  /*5e70*/  @!P5 IMAD R97, R97, R105.reuse, RZ ;  /* 0x000000696161d224 */ /* 0x080fe400078e02ff */
[-C--:B------:R-:W-:Y:S01]  /*5e80*/  @!P0 IMAD R15, R98, R105.reuse, RZ ;  /* 0x00000069620f8224 */ /* 0x080fe200078e02ff */
[----:B------:R0:W-:Y:S01]  /*5e90*/  @!P4 STG.E.U8 desc[UR36][R4.64], R13 ;  /* 0x0000000d0400c986 */ /* 0x0001e2000c101124 */
[----:B------:R-:W-:Y:S01]  /*5ea0*/  ISETP.LT.OR P4, PT, R3, 0x9, !P2 ;  /* 0x000000090300780c */ /* 0x000fe20005781670 */
[----:B------:R-:W-:Y:S02]  /*5eb0*/  @!P1 IMAD R99, R99, R105, RZ ;  /* 0x0000006963639224 */ /* 0x000fe400078e02ff */
[----:B------:R-:W-:Y:S01]  /*5ec0*/  @!P5 STG.E.U8 desc[UR36][R4.64+0x1], R97 ;  /* 0x000001610400d986 */ /* 0x000fe2000c101124 */
[----:B------:R-:W-:-:S03]  /*5ed0*/  ISETP.LT.OR P5, PT, R3, 0xa, !P2 ;  /* 0x0000000a0300780c */ /* 0x000fc600057a1670 */
[----:B------:R1:W-:Y:S01]  /*5ee0*/  @!P0 STG.E.U8 desc[UR36][R6.64], R15 ;  /* 0x0000000f06008986 */ /* 0x0003e2000c101124 */
[----:B------:R-:W-:-:S03]  /*5ef0*/  ISETP.LT.OR P0, PT, R3, 0x9, !P3 ;  /* 0x000000090300780c */ /* 0x000fc60005f01670 */
[----:B------:R-:W-:Y:S01]  /*5f00*/  @!P1 STG.E.U8 desc[UR36][R6.64+0x1], R99 ;  /* 0x0000016306009986 */ /* 0x000fe2000c101124 */
[----:B------:R-:W-:Y:S01]  /*5f10*/  ISETP.GE.AND P1, PT, R114, 0x81, PT ;  /* 0x000000817200780c */ /* 0x000fe20003f26270 */
[----:B------:R-:W-:-:S04]  /*5f20*/  @!P4 IMAD R21, R100, R105, RZ ;  /* 0x000000696415c224 */ /* 0x000fc800078e02ff */
[-C--:B------:R-:W-:Y:S01]  /*5f30*/  @!P5 IMAD R101, R101, R105.reuse, RZ ;  /* 0x000000696565d224 */ /* 0x080fe200078e02ff */
[----:B------:R3:W-:Y:S01]  /*5f40*/  @!P4 STG.E.U8 desc[UR36][R4.64+0x8], R21 ;  /* 0x000008150400c986 */ /* 0x0007e2000c101124 */
[C---:B------:R-:W-:Y:S02]  /*5f50*/  ISETP.LT.OR P4, PT, R3.reuse, 0xa, !P3 ;  /* 0x0000000a0300780c */ /* 0x040fe40005f81670 */
[----:B0-----:R-:W-:Y:S01]  /*5f60*/  @!P0 IMAD R13, R102, R105, RZ ;  /* 0x00000069660d8224 */ /* 0x001fe200078e02ff */
[----:B------:R-:W-:Y:S01]  /*5f70*/  @!P5 STG.E.U8 desc[UR36][R4.64+0x9], R101 ;  /* 0x000009650400d986 */ /* 0x000fe2000c101124 */
[----:B------:R-:W-:-:S03]  /*5f80*/  ISETP.LT.OR P5, PT, R3, 0x1, !P1 ;  /* 0x000000010300780c */ /* 0x000fc60004fa1670 */
[----:B------:R0:W-:Y:S01]  /*5f90*/  @!P0 STG.E.U8 desc[UR36][R6.64+0x8], R13 ;  /* 0x0000080d06008986 */ /* 0x0001e2000c101124 */
[----:B------:R-:W-:-:S05]  /*5fa0*/  ISETP.GE.AND P0, PT, R114, 0x89, PT ;  /* 0x000000897200780c */ /* 0x000fca0003f06270 */
[----:B------:R-:W-:-:S04]  /*5fb0*/  @!P4 IMAD R103, R103, R105, RZ ;  /* 0x000000696767c224 */ /* 0x000fc800078e02ff */
[----:B-1----:R-:W-:Y:S01]  /*5fc0*/  @!P5 IMAD R15, R88, R105, RZ ;  /* 0x00000069580fd224 */ /* 0x002fe200078e02ff */
[----:B------:R-:W-:Y:S01]  /*5fd0*/  @!P4 STG.E.U8 desc[UR36][R6.64+0x9], R103 ;  /* 0x000009670600c986 */ /* 0x000fe2000c101124 */
[----:B------:R-:W-:-:S03]  /*5fe0*/  ISETP.LT.OR P4, PT, R3, 0x2, !P1 ;  /* 0x000000020300780c */ /* 0x000fc60004f81670 */
[----:B------:R1:W-:Y:S01]  /*5ff0*/  @!P5 STG.E.U8 desc[UR36][R10.64], R15 ;  /* 0x0000000f0a00d986 */ /* 0x0003e2000c101124 */
[----:B------:R-:W-:-:S09]  /*6000*/  ISETP.LT.OR P5, PT, R3, 0x1, !P0 ;  /* 0x000000010300780c */ /* 0x000fd200047a1670 */
[----:B------:R-:W-:-:S04]  /*6010*/  @!P4 IMAD R89, R89, R105, RZ ;  /* 0x000000695959c224 */ /* 0x000fc800078e02ff */
[----:B---3--:R-:W-:Y:S01]  /*6020*/  @!P5 IMAD R21, R90, R105, RZ ;  /* 0x000000695a15d224 */ /* 0x008fe200078e02ff */
[----:B------:R-:W-:Y:S01]  /*6030*/  @!P4 STG.E.U8 desc[UR36][R10.64+0x1], R89 ;  /* 0x000001590a00c986 */ /* 0x000fe2000c101124 */
[----:B------:R-:W-:-:S03]  /*6040*/  ISETP.LT.OR P4, PT, R3, 0x2, !P0 ;  /* 0x000000020300780c */ /* 0x000fc60004781670 */
[----:B------:R3:W-:Y:S01]  /*6050*/  @!P5 STG.E.U8 desc[UR36][R8.64], R21 ;  /* 0x000000150800d986 */ /* 0x0007e2000c101124 */
[----:B------:R-:W-:-:S09]  /*6060*/  ISETP.LT.OR P5, PT, R3, 0x9, !P1 ;  /* 0x000000090300780c */ /* 0x000fd20004fa1670 */
[----:B------:R-:W-:-:S04]  /*6070*/  @!P4 IMAD R91, R91, R105, RZ ;  /* 0x000000695b5bc224 */ /* 0x000fc800078e02ff */
[----:B0-----:R-:W-:Y:S01]  /*6080*/  @!P5 IMAD R13, R92, R105, RZ ;  /* 0x000000695c0dd224 */ /* 0x001fe200078e02ff */
[----:B------:R-:W-:Y:S01]  /*6090*/  @!P4 STG.E.U8 desc[UR36][R8.64+0x1], R91 ;  /* 0x0000015b0800c986 */ /* 0x000fe2000c101124 */
[----:B------:R-:W-:-:S03]  /*60a0*/  ISETP.LT.OR P4, PT, R3, 0xa, !P1 ;  /* 0x0000000a0300780c */ /* 0x000fc60004f81670 */
[----:B------:R0:W-:Y:S01]  /*60b0*/  @!P5 STG.E.U8 desc[UR36][R10.64+0x8], R13 ;  /* 0x0000080d0a00d986 */ /* 0x0001e2000c101124 */
[----:B------:R-:W-:-:S09]  /*60c0*/  ISETP.LT.OR P5, PT, R3, 0x9, !P0 ;  /* 0x000000090300780c */ /* 0x000fd200047a1670 */
        /* <DEDUP_REMOVED lines=154> */
[----:B------:R-:W-:Y:S01]  /*6a70*/  @!P5 STG.E.U8 desc[UR36][R4.64+0x40], R21 ;  /* 0x000040150400d986 */ /* 0x000fe2000c101124 */
[----:B------:R-:W-:-:S09]  /*6a80*/  ISETP.LT.OR P5, PT, R3, 0x41, !P3 ;  /* 0x000000410300780c */ /* 0x000fd20005fa1670 */
[----:B------:R-:W-:-:S04]  /*6a90*/  @!P4 IMAD R33, R33, R105, RZ ;  /* 0x000000692121c224 */ /* 0x000fc800078e02ff */
[----:B0-----:R-:W-:Y:S01]  /*6aa0*/  @!P5 IMAD R13, R34, R105, RZ ;  /* 0x00000069220dd224 */ /* 0x001fe200078e02ff */
[----:B------:R-:W-:Y:S01]  /*6ab0*/  @!P4 STG.E.U8 desc[UR36][R4.64+0x41], R33 ;  /* 0x000041210400c986 */ /* 0x000fe2000c101124 */
[----:B------:R-:W-:-:S03]  /*6ac0*/  ISETP.LT.OR P4, PT, R3, 0x42, !P3 ;  /* 0x000000420300780c */ /* 0x000fc60005f81670 */
[----:B------:R0:W-:Y:S01]  /*6ad0*/  @!P5 STG.E.U8 desc[UR36][R6.64+0x40], R13 ;  /* 0x0000400d0600d986 */ /* 0x0001e2000c101124 */
[C---:B------:R-:W-:Y:S02]  /*6ae0*/  ISETP.LT.OR P5, PT, R3.reuse, 0x49, !P2 ;  /* 0x000000490300780c */ /* 0x040fe400057a1670 */
[----:B------:R-:W-:-:S07]  /*6af0*/  ISETP.LT.OR P2, PT, R3, 0x4a, !P2 ;  /* 0x0000004a0300780c */ /* 0x000fce0005741670 */
[----:B------:R-:W-:-:S04]  /*6b00*/  @!P4 IMAD R35, R35, R105, RZ ;  /* 0x000000692323c224 */ /* 0x000fc800078e02ff */
[-C--:B-1----:R-:W-:Y:S01]  /*6b10*/  @!P5 IMAD R15, R36, R105.reuse, RZ ;  /* 0x00000069240fd224 */ /* 0x082fe200078e02ff */
[----:B------:R-:W-:Y:S01]  /*6b20*/  @!P4 STG.E.U8 desc[UR36][R6.64+0x41], R35 ;  /* 0x000041230600c986 */ /* 0x000fe2000c101124 */
[----:B------:R-:W-:Y:S01]  /*6b30*/  @!P2 IMAD R37, R37, R105, RZ ;  /* 0x000000692525a224 */ /* 0x000fe200078e02ff */
[C---:B------:R-:W-:Y:S02]  /*6b40*/  ISETP.LT.OR P4, PT, R3.reuse, 0x49, !P3 ;  /* 0x000000490300780c */ /* 0x040fe40005f81670 */
[C---:B------:R-:W-:Y:S01]  /*6b50*/  ISETP.LT.OR P3, PT, R3.reuse, 0x4a, !P3 ;  /* 0x0000004a0300780c */ /* 0x040fe20005f61670 */
[----:B------:R-:W-:Y:S01]  /*6b60*/  @!P5 STG.E.U8 desc[UR36][R4.64+0x48], R15 ;  /* 0x0000480f0400d986 */ /* 0x000fe2000c101124 */
[----:B------:R-:W-:-:S03]  /*6b70*/  ISETP.LT.OR P5, PT, R3, 0x41, !P1 ;  /* 0x000000410300780c */ /* 0x000fc60004fa1670 */
[----:B------:R1:W-:Y:S01]  /*6b80*/  @!P2 STG.E.U8 desc[UR36][R4.64+0x49], R37 ;  /* 0x000049250400a986 */ /* 0x0003e2000c101124 */
[----:B------:R-:W-:-:S05]  /*6b90*/  ISETP.LT.OR P2, PT, R3, 0x42, !P1 ;  /* 0x000000420300780c */ /* 0x000fca0004f41670 */
[-C--:B0-----:R-:W-:Y:S02]  /*6ba0*/  @!P4 IMAD R13, R38, R105.reuse, RZ ;  /* 0x00000069260dc224 */ /* 0x081fe400078e02ff */
[-C--:B------:R-:W-:Y:S02]  /*6bb0*/  @!P3 IMAD R39, R39, R105.reuse, RZ ;  /* 0x000000692727b224 */ /* 0x080fe400078e02ff */
[-C--:B------:R-:W-:Y:S01]  /*6bc0*/  @!P5 IMAD R21, R24, R105.reuse, RZ ;  /* 0x000000691815d224 */ /* 0x080fe200078e02ff */
[----:B------:R-:W-:Y:S01]  /*6bd0*/  @!P4 STG.E.U8 desc[UR36][R6.64+0x48], R13 ;  /* 0x0000480d0600c986 */ /* 0x000fe2000c101124 */
[----:B------:R-:W-:Y:S02]  /*6be0*/  ISETP.LT.OR P4, PT, R3, 0x42, !P0 ;  /* 0x000000420300780c */ /* 0x000fe40004781670 */
[----:B------:R-:W-:Y:S01]  /*6bf0*/  @!P2 IMAD R25, R25, R105, RZ ;  /* 0x000000691919a224 */ /* 0x000fe200078e02ff */
[----:B------:R0:W-:Y:S01]  /*6c00*/  @!P3 STG.E.U8 desc[UR36][R6.64+0x49], R39 ;  /* 0x000049270600b986 */ /* 0x0001e2000c101124 */
[----:B------:R-:W-:-:S03]  /*6c10*/  ISETP.LT.OR P3, PT, R3, 0x41, !P0 ;  /* 0x000000410300780c */ /* 0x000fc60004761670 */
[----:B------:R3:W-:Y:S01]  /*6c20*/  @!P2 STG.E.U8 desc[UR36][R10.64+0x41], R25 ;  /* 0x000041190a00a986 */ /* 0x0007e2000c101124 */
[C---:B------:R-:W-:Y:S02]  /*6c30*/  ISETP.LT.OR P2, PT, R3.reuse, 0x49, !P1 ;  /* 0x000000490300780c */ /* 0x040fe40004f41670 */
[C---:B------:R-:W-:Y:S01]  /*6c40*/  ISETP.LT.OR P1, PT, R3.reuse, 0x4a, !P1 ;  /* 0x0000004a0300780c */ /* 0x040fe20004f21670 */
[----:B------:R3:W-:Y:S01]  /*6c50*/  @!P5 STG.E.U8 desc[UR36][R10.64+0x40], R21 ;  /* 0x000040150a00d986 */ /* 0x0007e2000c101124 */
[----:B------:R-:W-:Y:S01]  /*6c60*/  ISETP.LT.OR P5, PT, R3, 0x49, !P0 ;  /* 0x000000490300780c */ /* 0x000fe200047a1670 */
[----:B------:R-:W-:Y:S01]  /*6c70*/  @!P4 IMAD R27, R27, R105, RZ ;  /* 0x000000691b1bc224 */ /* 0x000fe200078e02ff */
[----:B------:R-:W-:-:S03]  /*6c80*/  ISETP.LT.OR P0, PT, R3, 0x4a, !P0 ;  /* 0x0000004a0300780c */ /* 0x000fc60004701670 */
[-C--:B------:R-:W-:Y:S01]  /*6c90*/  @!P3 IMAD R3, R26, R105.reuse, RZ ;  /* 0x000000691a03b224 */ /* 0x080fe200078e02ff */
[----:B------:R3:W-:Y:S03]  /*6ca0*/  @!P4 STG.E.U8 desc[UR36][R8.64+0x41], R27 ;  /* 0x0000411b0800c986 */ /* 0x0007e6000c101124 */
[-C--:B-1----:R-:W-:Y:S01]  /*6cb0*/  @!P2 IMAD R5, R28, R105.reuse, RZ ;  /* 0x000000691c05a224 */ /* 0x082fe200078e02ff */
[----:B------:R3:W-:Y:S01]  /*6cc0*/  @!P3 STG.E.U8 desc[UR36][R8.64+0x40], R3 ;  /* 0x000040030800b986 */ /* 0x0007e2000c101124 */
[-C--:B------:R-:W-:Y:S02]  /*6cd0*/  @!P1 IMAD R29, R29, R105.reuse, RZ ;  /* 0x000000691d1d9224 */ /* 0x080fe400078e02ff */
[-C--:B0-----:R-:W-:Y:S01]  /*6ce0*/  @!P5 IMAD R7, R30, R105.reuse, RZ ;  /* 0x000000691e07d224 */ /* 0x081fe200078e02ff */
[----:B------:R3:W-:Y:S01]  /*6cf0*/  @!P2 STG.E.U8 desc[UR36][R10.64+0x48], R5 ;  /* 0x000048050a00a986 */ /* 0x0007e2000c101124 */
[----:B------:R-:W-:-:S03]  /*6d00*/  @!P0 IMAD R31, R31, R105, RZ ;  /* 0x000000691f1f8224 */ /* 0x000fc600078e02ff */
[----:B------:R3:W-:Y:S04]  /*6d10*/  @!P1 STG.E.U8 desc[UR36][R10.64+0x49], R29 ;  /* 0x0000491d0a009986 */ /* 0x0007e8000c101124 */
[----:B------:R3:W-:Y:S04]  /*6d20*/  @!P5 STG.E.U8 desc[UR36][R8.64+0x48], R7 ;  /* 0x000048070800d986 */ /* 0x0007e8000c101124 */
[----:B------:R3:W-:Y:S02]  /*6d30*/  @!P0 STG.E.U8 desc[UR36][R8.64+0x49], R31 ;  /* 0x0000491f08008986 */ /* 0x0007e4000c101124 */
.L_x_197:
[----:B------:R-:W-:Y:S05]  /*6d40*/  BSYNC B0 ;  /* 0x0000000000007941 */ /* 0x000fea0003800000 */
.L_x_35:
[----:B------:R-:W-:Y:S01]  /*6d50*/  ULDC UR4, c[0x0][0xc] ;  /* 0x0000030000047ab9 */ /* 0x000fe20000000800 */
[----:B------:R-:W-:Y:S01]  /*6d60*/  ULDC UR5, c[0x0][0x10] ;  /* 0x0000040000057ab9 */ /* 0x000fe20000000800 */
[----:B---3--:R-:W3:Y:S01]  /*6d70*/  LDC R3, c[0x0][0x14] ;  /* 0x00000500ff037b82 */ /* 0x008ee20000000800 */
[----:B------:R-:W-:Y:S01]  /*6d80*/  UIMAD.WIDE.U32 UR4, UR4, UR5, URZ ;  /* 0x00000005040472a5 */ /* 0x000fe2000f8e003f */
[----:B------:R-:W-:Y:S02]  /*6d90*/  IMAD.MOV.U32 R109, RZ, RZ, -0x1 ;  /* 0xffffffffff6d7424 */ /* 0x000fe400078e00ff */
[----:B------:R-:W-:-:S03]  /*6da0*/  IMAD.MOV.U32 R104, RZ, RZ, -0x1 ;  /* 0xffffffffff687424 */ /* 0x000fc600078e00ff */
[----:B---3--:R-:W-:-:S04]  /*6db0*/  IMAD.WIDE.U32 R16, R3, UR4, R16 ;  /* 0x0000000403107c25 */ /* 0x008fc8000f8e0010 */
[----:B------:R-:W-:Y:S01]  /*6dc0*/  IMAD R3, R3, UR5, RZ ;  /* 0x0000000503037c24 */ /* 0x000fe2000f8e02ff */
[----:B------:R-:W-:Y:S02]  /*6dd0*/  ULDC.64 UR4, c[0x0][0x650] ;  /* 0x0001940000047ab9 */ /* 0x000fe40000000a00 */
[----:B------:R-:W-:Y:S01]  /*6de0*/  ISETP.GE.U32.AND P0, PT, R16, UR4, PT ;  /* 0x0000000410007c0c */ /* 0x000fe2000bf06070 */
[--C-:B------:R-:W-:Y:S01]  /*6df0*/  IMAD.IADD R17, R17, 0x1, R3.reuse ;  /* 0x0000000111117824 */ /* 0x100fe200078e0203 */
[----:B------:R-:W-:-:S04]  /*6e00*/  PRMT R3, RZ, 0x7610, R3 ;  /* 0x00007610ff037816 */ /* 0x000fc80000000003 */
[----:B------:R-:W-:-:S13]  /*6e10*/  ISETP.GE.U32.AND.EX P0, PT, R17, UR5, PT, P0 ;  /* 0x0000000511007c0c */ /* 0x000fda000bf06100 */
[----:B------:R-:W-:Y:S05]  /*6e20*/  @P0 BRA `(.L_x_198) ;  /* 0x0000000400640947 */ /* 0x000fea0003800000 */
[----:B------:R-:W3:Y:S01]  /*6e30*/  S2R R12, SR_CTAID.X ;  /* 0x00000000000c7919 */ /* 0x000ee20000002500 */
[----:B------:R-:W1:Y:S01]  /*6e40*/  LDC.64 R10, c[0x0][0x628] ;  /* 0x00018a00ff0a7b82 */ /* 0x000e620000000a00 */
[----:B------:R-:W-:Y:S01]  /*6e50*/  ULDC UR4, c[0x0][0x150] ;  /* 0x0000540000047ab9 */ /* 0x000fe20000000800 */
[----:B0---4-:R-:W-:Y:S01]  /*6e60*/  IMAD.MOV.U32 R8, RZ, RZ, R16 ;  /* 0x000000ffff087224 */ /* 0x011fe200078e0010 */
[----:B------:R-:W0:Y:S01]  /*6e70*/  S2R R24, SR_CTAID.Y ;  /* 0x0000000000187919 */ /* 0x000e220000002600 */
[----:B------:R-:W-:-:S04]  /*6e80*/  IMAD.MOV.U32 R9, RZ, RZ, R17 ;  /* 0x000000ffff097224 */ /* 0x000fc800078e0011 */
[----:B------:R-:W4:Y:S08]  /*6e90*/  LDC R21, c[0x0][0x144] ;  /* 0x00005100ff157b82 */ /* 0x000f300000000800 */
[----:B------:R-:W0:Y:S08]  /*6ea0*/  LDC R0, c[0x0][0x630] ;  /* 0x00018c00ff007b82 */ /* 0x000e300000000800 */
[----:B------:R-:W0:Y:S01]  /*6eb0*/  LDC.64 R14, c[0x0][0x620] ;  /* 0x00018800ff0e7b82 */ /* 0x000e220000000a00 */
[----:B-1----:R-:W-:-:S04]  /*6ec0*/  ISETP.NE.U32.AND P0, PT, R10, RZ, PT ;  /* 0x000000ff0a00720c */ /* 0x002fc80003f05070 */
[----:B------:R-:W-:Y:S02]  /*6ed0*/  ISETP.NE.AND.EX P0, PT, R11, RZ, PT, P0 ;  /* 0x000000ff0b00720c */ /* 0x000fe40003f05300 */
[----:B---3--:R-:W-:-:S05]  /*6ee0*/  I2FP.F32.U32 R3, R12 ;  /* 0x0000000c00037245 */ /* 0x008fca0000201000 */
[----:B------:R-:W-:-:S04]  /*6ef0*/  FMUL R3, R3, UR4 ;  /* 0x0000000403037c20 */ /* 0x000fc80008400000 */
[----:B------:R1:W3:Y:S02]  /*6f00*/  F2I.U32.TRUNC.NTZ R20, R3 ;  /* 0x0000000300147305 */ /* 0x0002e4000020f000 */
[----:B----4-:R-:W-:Y:S05]  /*6f10*/  @!P0 BRA `(.L_x_199) ;  /* 0x0000000000288947 */ /* 0x010fea0003800000 */
[----:B-1----:R-:W1:Y:S02]  /*6f20*/  LDC R3, c[0x0][0x634] ;  /* 0x00018d00ff037b82 */ /* 0x002e640000000800 */
[----:B-1----:R-:W-:-:S05]  /*6f30*/  IADD3 R3, P0, R16, R3, RZ ;  /* 0x0000000310037210 */ /* 0x002fca0007f1e0ff */
        /* <DEDUP_REMOVED lines=8> */
.L_x_199:
[----:B------:R-:W4:Y:S01]  /*6fc0*/  LDC.64 R28, c[0x0][0x640] ;  /* 0x00019000ff1c7b82 */ /* 0x000f220000000a00 */
[-CC-:B0-----:R-:W-:Y:S01]  /*6fd0*/  SHF.R.U64 R104, R8, R0.reuse, R9.reuse ;  /* 0x0000000008687219 */ /* 0x181fe20000001209 */
[----:B---3--:R-:W-:Y:S01]  /*6fe0*/  IMAD.MOV R20, RZ, RZ, -R20 ;  /* 0x000000ffff147224 */ /* 0x008fe200078e0a14 */
[----:B------:R-:W-:Y:S01]  /*6ff0*/  SHF.R.U32.HI R0, RZ, R0, R9 ;  /* 0x00000000ff007219 */ /* 0x000fe20000011609 */
[----:B------:R-:W-:Y:S01]  /*7000*/  ULDC UR4, c[0x0][0x154] ;  /* 0x0000550000047ab9 */ /* 0x000fe20000000800 */
[----:B-1----:R-:W-:Y:S01]  /*7010*/  IADD3 R3, P0, RZ, -R104, RZ ;  /* 0x80000068ff037210 */ /* 0x002fe20007f1e0ff */
[----:B------:R-:W-:Y:S02]  /*7020*/  IMAD R21, R21, R20, R12 ;  /* 0x0000001415157224 */ /* 0x000fe400078e020c */
[----:B------:R-:W0:Y:S01]  /*7030*/  LDC R6, c[0x0][0x618] ;  /* 0x00018600ff067b82 */ /* 0x000e220000000800 */
[----:B------:R-:W-:Y:S02]  /*7040*/  IMAD.MOV.U32 R7, RZ, RZ, 0x1 ;  /* 0x00000001ff077424 */ /* 0x000fe400078e00ff */
[----:B------:R-:W-:-:S04]  /*7050*/  IMAD.X R5, RZ, RZ, ~R0, P0 ;  /* 0x000000ffff057224 */ /* 0x000fc800000e0e00 */
[-C--:B------:R-:W-:Y:S01]  /*7060*/  IMAD R0, R5, R14.reuse, RZ ;  /* 0x0000000e05007224 */ /* 0x080fe200078e02ff */
[----:B------:R-:W1:Y:S01]  /*7070*/  LDC R8, c[0x0][0x608] ;  /* 0x00018200ff087b82 */ /* 0x000e620000000800 */
[----:B------:R-:W-:-:S04]  /*7080*/  IMAD.WIDE.U32 R4, R3, R14, R16 ;  /* 0x0000000e03047225 */ /* 0x000fc800078e0010 */
[----:B------:R-:W-:Y:S01]  /*7090*/  IMAD R3, R3, R15, R0 ;  /* 0x0000000f03037224 */ /* 0x000fe200078e0200 */
[----:B------:R-:W-:Y:S02]  /*70a0*/  I2FP.F32.U32 R0, R24 ;  /* 0x0000001800007245 */ /* 0x000fe40000201000 */
[----:B------:R-:W3:Y:S01]  /*70b0*/  LDC R26, c[0x0][0x658] ;  /* 0x00019600ff1a7b82 */ /* 0x000ee20000000800 */
[----:B------:R-:W-:Y:S01]  /*70c0*/  IMAD.IADD R3, R5, 0x1, R3 ;  /* 0x0000000105037824 */ /* 0x000fe200078e0203 */
[----:B----4-:R-:W-:Y:S01]  /*70d0*/  ISETP.NE.U32.AND P0, PT, R28, RZ, PT ;  /* 0x000000ff1c00720c */ /* 0x010fe20003f05070 */
[----:B------:R-:W-:Y:S01]  /*70e0*/  FMUL R0, R0, UR4 ;  /* 0x0000000400007c20 */ /* 0x000fe20008400000 */
[----:B------:R-:W-:Y:S02]  /*70f0*/  IMAD.MOV.U32 R5, RZ, RZ, -0x1 ;  /* 0xffffffffff057424 */ /* 0x000fe400078e00ff */
[----:B------:R-:W-:Y:S01]  /*7100*/  ISETP.NE.AND.EX P0, PT, R29, RZ, PT, P0 ;  /* 0x000000ff1d00720c */ /* 0x000fe20003f05300 */
[----:B------:R4:W2:Y:S01]  /*7110*/  F2I.U32.TRUNC.NTZ R13, R0 ;  /* 0x00000000000d7305 */ /* 0x0008a2000020f000 */
[----:B------:R-:W2:Y:S01]  /*7120*/  LDC R15, c[0x0][0x148] ;  /* 0x00005200ff0f7b82 */ /* 0x000ea20000000800 */
[----:B0-----:R-:W-:-:S02]  /*7130*/  SHF.R.U64 R12, R4, R6, R3 ;  /* 0x00000006040c7219 */ /* 0x001fc40000001203 */
[----:B------:R-:W-:-:S05]  /*7140*/  SHF.R.U32.HI R3, RZ, R6, R3 ;  /* 0x00000006ff037219 */ /* 0x000fca0000011603 */
[----:B------:R-:W0:Y:S01]  /*7150*/  LDC R20, c[0x0][0x600] ;  /* 0x00018000ff147b82 */ /* 0x000e220000000800 */
[-CC-:B-1----:R-:W-:Y:S02]  /*7160*/  SHF.R.U64 R10, R12, R8.reuse, R3.reuse ;  /* 0x000000080c0a7219 */ /* 0x182fe40000001203 */
[----:B------:R-:W-:-:S05]  /*7170*/  SHF.R.U32.HI R3, RZ, R8, R3 ;  /* 0x00000008ff037219 */ /* 0x000fca0000011603 */
[----:B------:R-:W1:Y:S01]  /*7180*/  LDC R27, c[0x0][0x648] ;  /* 0x00019200ff1b7b82 */ /* 0x000e620000000800 */
[-C--:B---3--:R-:W-:Y:S02]  /*7190*/  SHF.L.U32 R4, R5, R26.reuse, RZ ;  /* 0x0000001a05047219 */ /* 0x088fe400000006ff */
[-CC-:B------:R-:W-:Y:S02]  /*71a0*/  SHF.R.U64 R14, R10, R26.reuse, R3.reuse ;  /* 0x0000001a0a0e7219 */ /* 0x180fe40000001203 */
[----:B------:R-:W-:Y:S02]  /*71b0*/  SHF.R.U32.HI R5, RZ, R26, R3 ;  /* 0x0000001aff057219 */ /* 0x000fe40000011603 */
[----:B------:R-:W-:Y:S01]  /*71c0*/  LOP3.LUT R25, RZ, R4, RZ, 0x33, !PT ;  /* 0x00000004ff197212 */ /* 0x000fe200078e33ff */
[----:B------:R-:W3:Y:S01]  /*71d0*/  LDC R30, c[0x0][0x638] ;  /* 0x00018e00ff1e7b82 */ /* 0x000ee20000000800 */
[----:B------:R-:W-:Y:S01]  /*71e0*/  SHF.L.U32 R26, R7, R26, RZ ;  /* 0x0000001a071a7219 */ /* 0x000fe200000006ff */
[----:B------:R-:W-:-:S06]  /*71f0*/  IMAD.MOV.U32 R4, RZ, RZ, R14 ;  /* 0x000000ffff047224 */ /* 0x000fcc00078e000e */
[----:B------:R-:W0:Y:S01]  /*7200*/  LDC R31, c[0x0][0x610] ;  /* 0x00018400ff1f7b82 */ /* 0x000e220000000800 */
[----:B----4-:R-:W-:Y:S05]  /*7210*/  @!P0 BRA `(.L_x_200) ;  /* 0x0000000000288947 */ /* 0x010fea0003800000 */
        /* <DEDUP_REMOVED lines=10> */
.L_x_200:
[----:B------:R-:W-:Y:S01]  /*72c0*/  ISETP.NE.AND P0, PT, R2, 0x1, PT ;  /* 0x000000010200780c */ /* 0x000fe20003f05270 */
[----:B0-----:R-:W-:Y:S01]  /*72d0*/  VIADD R7, R20, 0xffffffff ;  /* 0xffffffff14077836 */ /* 0x001fe20000000000 */
[----:B-1----:R-:W-:Y:S01]  /*72e0*/  SHF.R.U64 R0, R4, R27, R5 ;  /* 0x0000001b04007219 */ /* 0x002fe20000001205 */
[----:B--2---:R-:W-:Y:S01]  /*72f0*/  IMAD.MOV R13, RZ, RZ, -R13 ;  /* 0x000000ffff0d7224 */ /* 0x004fe200078e0a0d */
[----:B------:R-:W-:Y:S01]  /*7300*/  LOP3.LUT R5, R10, R25, RZ, 0xc0, !PT ;  /* 0x000000190a057212 */ /* 0x000fe200078ec0ff */
[----:B------:R-:W-:Y:S01]  /*7310*/  IMAD.MOV.U32 R4, RZ, RZ, 0x1 ;  /* 0x00000001ff047424 */ /* 0x000fe200078e00ff */
[----:B------:R-:W-:Y:S01]  /*7320*/  LOP3.LUT R12, R12, R7, RZ, 0xc0, !PT ;  /* 0x000000070c0c7212 */ /* 0x000fe200078ec0ff */
[----:B------:R-:W-:Y:S02]  /*7330*/  IMAD.MOV R3, RZ, RZ, -R0 ;  /* 0x000000ffff037224 */ /* 0x000fe400078e0a00 */
[----:B------:R-:W-:Y:S02]  /*7340*/  IMAD R0, R26, R0, R5 ;  /* 0x000000001a007224 */ /* 0x000fe400078e0205 */
[----:B---3--:R-:W-:-:S02]  /*7350*/  IMAD R3, R3, R30, R14 ;  /* 0x0000001e03037224 */ /* 0x008fc400078e020e */
[----:B------:R-:W-:Y:S02]  /*7360*/  @P0 IMAD R21, R15, R13, R24 ;  /* 0x0000000d0f150224 */ /* 0x000fe400078e0218 */
[----:B------:R-:W-:Y:S01]  /*7370*/  IMAD R5, R3, R20, R12 ;  /* 0x0000001403057224 */ /* 0x000fe200078e020c */
[----:B------:R-:W-:Y:S01]  /*7380*/  PRMT R3, R4, 0x7610, R3 ;  /* 0x0000761004037816 */ /* 0x000fe20000000003 */
[----:B------:R-:W-:-:S05]  /*7390*/  IMAD R0, R0, R31, R21 ;  /* 0x0000001f00007224 */ /* 0x000fca00078e0215 */
[----:B------:R-:W-:Y:S02]  /*73a0*/  SEL R109, R5, R0, !P0 ;  /* 0x00000000056d7207 */ /* 0x000fe40004000000 */
[----:B------:R-:W-:-:S07]  /*73b0*/  SEL R0, R0, R5, !P0 ;  /* 0x0000000500007207 */ /* 0x000fce0004000000 */
.L_x_198:
[----:B------:R-:W-:Y:S01]  /*73c0*/  LOP3.LUT P0, RZ, R3, 0xff, RZ, 0xc0, !PT ;  /* 0x000000ff03ff7812 */ /* 0x000fe2000780c0ff */
[----:B------:R-:W-:-:S12]  /*73d0*/  IMAD.MOV.U32 R108, RZ, RZ, R0 ;  /* 0x000000ffff6c7224 */ /* 0x000fd800078e0000 */
[----:B------:R-:W-:Y:S05]  /*73e0*/  @P0 BRA `(.L_x_201) ;  /* 0xffffff9c00d00947 */ /* 0x000fea000383ffff */
[----:B------:R-:W-:Y:S05]  /*73f0*/  EXIT ;  /* 0x000000000000794d */ /* 0x000fea0003800000 */
.L_x_8:
[----:B0-----:R-:W-:Y:S01]  /*7400*/  ULDC.64 UR4, c[0x0][0x650] ;  /* 0x0001940000047ab9 */ /* 0x001fe20000000a00 */
        /* <DEDUP_REMOVED lines=25> */
.L_x_203:
[----:B------:R-:W0:Y:S01]  /*75a0*/  LDC.64 R28, c[0x0][0x640] ;  /* 0x00019000ff1c7b82 */ /* 0x000e220000000a00 */
[-CC-:B------:R-:W-:Y:S01]  /*75b0*/  SHF.R.U64 R22, R12, R6.reuse, R13.reuse ;  /* 0x000000060c167219 */ /* 0x180fe2000000120d */
[----:B------:R-:W-:Y:S01]  /*75c0*/  IMAD.MOV.U32 R30, RZ, RZ, 0x1 ;  /* 0x00000001ff1e7424 */ /* 0x000fe200078e00ff */
[----:B------:R-:W-:Y:S02]  /*75d0*/  SHF.R.U32.HI R6, RZ, R6, R13 ;  /* 0x00000006ff067219 */ /* 0x000fe4000001160d */
        /* <DEDUP_REMOVED lines=8> */
[----:B------:R-:W-:Y:S01]  /*7660*/  IMAD.IADD R9, R9, 0x1, R11 ;  /* 0x0000000109097824 */ /* 0x000fe200078e020b */
[----:B0-----:R-:W-:-:S04]  /*7670*/  ISETP.NE.U32.AND P0, PT, R28, RZ, PT ;  /* 0x000000ff1c00720c */ /* 0x001fc80003f05070 */
[----:B------:R-:W-:Y:S02]  /*7680*/  ISETP.NE.AND.EX P0, PT, R29, RZ, PT, P0 ;  /* 0x000000ff1d00720c */ /* 0x000fe40003f05300 */
[----:B------:R-:W0:Y:S01]  /*7690*/  LDC R20, c[0x0][0x600] ;  /* 0x00018000ff147b82 */ /* 0x000e220000000800 */
[-CC-:B-1----:R-:W-:Y:S01]  /*76a0*/  SHF.R.U64 R14, R8, R10.reuse, R9.reuse ;  /* 0x0000000a080e7219 */ /* 0x182fe20000001209 */
[----:B------:R-:W-:Y:S01]  /*76b0*/  IMAD.MOV.U32 R8, RZ, RZ, -0x1 ;  /* 0xffffffffff087424 */ /* 0x000fe200078e00ff */
[----:B------:R-:W-:-:S05]  /*76c0*/  SHF.R.U32.HI R9, RZ, R10, R9 ;  /* 0x0000000aff097219 */ /* 0x000fca0000011609 */
[----:B------:R-:W1:Y:S01]  /*76d0*/  LDC R26, c[0x0][0x648] ;  /* 0x00019200ff1a7b82 */ /* 0x000e620000000800 */
[-CC-:B--2---:R-:W-:Y:S02]  /*76e0*/  SHF.R.U64 R21, R14, R12.reuse, R9.reuse ;  /* 0x0000000c0e157219 */ /* 0x184fe40000001209 */
[----:B------:R-:W-:-:S05]  /*76f0*/  SHF.R.U32.HI R6, RZ, R12, R9 ;  /* 0x0000000cff067219 */ /* 0x000fca0000011609 */
[----:B------:R-:W2:Y:S01]  /*7700*/  LDC R27, c[0x0][0x638] ;  /* 0x00018e00ff1b7b82 */ /* 0x000ea20000000800 */
[-C--:B---3--:R-:W-:Y:S02]  /*7710*/  SHF.L.U32 R8, R8, R25.reuse, RZ ;  /* 0x0000001908087219 */ /* 0x088fe400000006ff */
[-CC-:B------:R-:W-:Y:S02]  /*7720*/  SHF.R.U64 R23, R21, R25.reuse, R6.reuse ;  /* 0x0000001915177219 */ /* 0x180fe40000001206 */
[----:B------:R-:W-:Y:S02]  /*7730*/  LOP3.LUT R32, RZ, R8, RZ, 0x33, !PT ;  /* 0x00000008ff207212 */ /* 0x000fe400078e33ff */
[----:B------:R-:W-:Y:S01]  /*7740*/  SHF.R.U32.HI R9, RZ, R25, R6 ;  /* 0x00000019ff097219 */ /* 0x000fe20000011606 */
[----:B------:R-:W3:Y:S01]  /*7750*/  LDC R31, c[0x0][0x610] ;  /* 0x00018400ff1f7b82 */ /* 0x000ee20000000800 */
[----:B------:R-:W-:Y:S01]  /*7760*/  IMAD.MOV.U32 R8, RZ, RZ, R23 ;  /* 0x000000ffff087224 */ /* 0x000fe200078e0017 */
[----:B------:R-:W-:Y:S06]  /*7770*/  @!P0 BRA `(.L_x_204) ;  /* 0x0000000000288947 */ /* 0x000fec0003800000 */
        /* <DEDUP_REMOVED lines=10> */
.L_x_204:
[----:B------:R-:W-:Y:S02]  /*7820*/  ISETP.NE.AND P0, PT, R2, 0x1, PT ;  /* 0x000000010200780c */ /* 0x000fe40003f05270 */
[----:B-1----:R-:W-:Y:S01]  /*7830*/  SHF.R.U64 R6, R8, R26, R9 ;  /* 0x0000001a08067219 */ /* 0x002fe20000001209 */
[----:B0-----:R-:W-:Y:S01]  /*7840*/  VIADD R9, R20, 0xffffffff ;  /* 0xffffffff14097836 */ /* 0x001fe20000000000 */
[----:B------:R-:W-:Y:S02]  /*7850*/  SHF.L.U32 R30, R30, R25, RZ ;  /* 0x000000191e1e7219 */ /* 0x000fe400000006ff */
[----:B------:R-:W-:Y:S01]  /*7860*/  LOP3.LUT R5, R21, R32, RZ, 0xc0, !PT ;  /* 0x0000002015057212 */ /* 0x000fe200078ec0ff */
[----:B------:R-:W-:-:S04]  /*7870*/  IMAD.MOV R8, RZ, RZ, -R6 ;  /* 0x000000ffff087224 */ /* 0x000fc800078e0a06 */
[----:B------:R-:W-:Y:S01]  /*7880*/  IMAD R6, R30, R6, R5 ;  /* 0x000000061e067224 */ /* 0x000fe200078e0205 */
[----:B------:R-:W-:Y:S01]  /*7890*/  LOP3.LUT R5, R14, R9, RZ, 0xc0, !PT ;  /* 0x000000090e057212 */ /* 0x000fe200078ec0ff */
[----:B------:R-:W-:Y:S02]  /*78a0*/  @P0 IMAD R3, R7, R24, R4 ;  /* 0x0000001807030224 */ /* 0x000fe400078e0204 */
[----:B--2---:R-:W-:Y:S02]  /*78b0*/  IMAD R4, R8, R27, R23 ;  /* 0x0000001b08047224 */ /* 0x004fe400078e0217 */
[----:B---3--:R-:W-:Y:S02]  /*78c0*/  IMAD R3, R6, R31, R3 ;  /* 0x0000001f06037224 */ /* 0x008fe400078e0203 */
[----:B------:R-:W-:Y:S02]  /*78d0*/  IMAD R4, R4, R20, R5 ;  /* 0x0000001404047224 */ /* 0x000fe400078e0205 */
[----:B------:R-:W-:-:S02]  /*78e0*/  IMAD.MOV.U32 R8, RZ, RZ, 0x1 ;  /* 0x00000001ff087424 */ /* 0x000fc400078e00ff */
[----:B------:R-:W-:Y:S01]  /*78f0*/  IMAD.MOV.U32 R6, RZ, RZ, R22 ;  /* 0x000000ffff067224 */ /* 0x000fe200078e0016 */
[----:B------:R-:W-:Y:S02]  /*7900*/  SEL R20, R4, R3, !P0 ;  /* 0x0000000304147207 */ /* 0x000fe40004000000 */
[----:B------:R-:W-:-:S07]  /*7910*/  SEL R21, R3, R4, !P0 ;  /* 0x0000000403157207 */ /* 0x000fce0004000000 */
.L_x_202:
[----:B------:R-:W-:-:S08]  /*7920*/  NOP ;  /* 0x0000000000007918 */ /* 0x000fd00000000000 */
[----:B------:R-:W0:-:S00]  /*7930*/  USETMAXREG.DEALLOC.CTAPOOL 0x28 ;  /* 0x00000028000079c8 */ /* 0x000e0000080e0500 */
[----:B0-----:R-:W-:-:S13]  /*7940*/  ISETP.NE.AND P0, PT, R0, RZ, PT ;  /* 0x000000ff0000720c */ /* 0x001fda0003f05270 */
[----:B------:R-:W-:Y:S05]  /*7950*/  @P0 EXIT ;  /* 0x000000000000094d */ /* 0x000fea0003800000 */
[----:B------:R-:W-:Y:S01]  /*7960*/  LOP3.LUT P0, RZ, R8, 0xff, RZ, 0xc0, !PT ;  /* 0x000000ff08ff7812 */ /* 0x000fe2000780c0ff */
[----:B------:R-:W-:Y:S02]  /*7970*/  IMAD.MOV.U32 R0, RZ, RZ, 0x1 ;  /* 0x00000001ff007424 */ /* 0x000fe400078e00ff */
[----:B------:R-:W-:-:S10]  /*7980*/  IMAD.MOV.U32 R3, RZ, RZ, RZ ;  /* 0x000000ffff037224 */ /* 0x000fd400078e00ff */
[----:B------:R-:W-:Y:S05]  /*7990*/  @!P0 BRA `(.L_x_205) ;  /* 0x0000000c00448947 */ /* 0x000fea0003800000 */
[----:B------:R-:W0:Y:S01]  /*79a0*/  LDC R0, c[0x0][0x28c] ;  /* 0x0000a300ff007b82 */ /* 0x000e220000000800 */
[----:B------:R-:W1:Y:S01]  /*79b0*/  S2R R9, SR_CgaCtaId ;  /* 0x0000000000097919 */ /* 0x000e620000008800 */
[----:B------:R-:W-:Y:S01]  /*79c0*/  ULDC UR5, c[0x0][0x658] ;  /* 0x0001960000057ab9 */ /* 0x000fe20000000800 */
[----:B------:R-:W-:Y:S01]  /*79d0*/  UMOV UR7, 0xffffffff ;  /* 0xffffffff00077882 */ /* 0x000fe20000000000 */
[----:B------:R-:W-:Y:S01]  /*79e0*/  ULDC UR6, c[0x0][0xc] ;  /* 0x0000030000067ab9 */ /* 0x000fe20000000800 */
[----:B------:R-:W-:Y:S01]  /*79f0*/  USHF.L.U32 UR8, UR7, UR5, URZ ;  /* 0x0000000507087299 */ /* 0x000fe2000800063f */
[----:B------:R-:W-:Y:S01]  /*7a00*/  IMAD.MOV.U32 R12, RZ, RZ, 0xa00 ;  /* 0x00000a00ff0c7424 */ /* 0x000fe200078e00ff */
[----:B------:R-:W-:Y:S01]  /*7a10*/  UMOV UR9, 0x1 ;  /* 0x0000000100097882 */ /* 0x000fe20000000000 */
[----:B------:R-:W-:Y:S01]  /*7a20*/  ULDC UR7, c[0x0][0x10] ;  /* 0x0000040000077ab9 */ /* 0x000fe20000000800 */
[----:B------:R-:W-:Y:S01]  /*7a30*/  USHF.L.U32 UR18, UR9, UR5, URZ ;  /* 0x0000000509127299 */ /* 0x000fe2000800063f */
[----:B------:R-:W-:Y:S01]  /*7a40*/  BSSY B0, `(.L_x_205) ;  /* 0x00000c6000007945 */ /* 0x000fe20003800000 */
[----:B------:R-:W-:Y:S01]  /*7a50*/  UIMAD.WIDE.U32 UR6, UR6, UR7, URZ ;  /* 0x00000007060672a5 */ /* 0x000fe2000f8e003f */
[----:B------:R-:W-:Y:S01]  /*7a60*/  IMAD.MOV.U32 R11, RZ, RZ, 0x1 ;  /* 0x00000001ff0b7424 */ /* 0x000fe200078e00ff */
[----:B------:R-:W-:Y:S01]  /*7a70*/  ULDC UR5, c[0x0][0x14] ;  /* 0x0000050000057ab9 */ /* 0x000fe20000000800 */
[----:B------:R-:W-:Y:S01]  /*7a80*/  LOP3.LUT R8, R19, 0x2, RZ, 0xfc, !PT ;  /* 0x0000000213087812 */ /* 0x000fe200078efcff */
[----:B------:R-:W-:-:S02]  /*7a90*/  UIMAD.WIDE.U32 UR22, UR6, UR5, URZ ;  /* 0x00000005061672a5 */ /* 0x000fc4000f8e003f */
[----:B------:R-:W-:Y:S01]  /*7aa0*/  UIMAD UR13, UR7, UR5, URZ ;  /* 0x00000005070d72a4 */ /* 0x000fe2000f8e023f */
[----:B------:R-:W-:Y:S01]  /*7ab0*/  ULDC UR4, c[0x0][0x600] ;  /* 0x0001800000047ab9 */ /* 0x000fe20000000800 */
[----:B------:R-:W-:Y:S02]  /*7ac0*/  ULOP3.LUT UR17, URZ, UR8, URZ, 0x33, !UPT ;  /* 0x000000083f117292 */ /* 0x000fe4000f8e333f */
[----:B------:R-:W-:Y:S01]  /*7ad0*/  UIADD3 UR4, UR4, -0x1, URZ ;  /* 0xffffffff04047890 */ /* 0x000fe2000fffe03f */
[----:B0-----:R-:W-:Y:S01]  /*7ae0*/  VIADD R0, R0, 0x3f ;  /* 0x0000003f00007836 */ /* 0x001fe20000000000 */
[----:B------:R-:W-:Y:S01]  /*7af0*/  UIADD3 UR13, UR23, UR13, URZ ;  /* 0x0000000d170d7290 */ /* 0x000fe2000fffe03f */
[----:B------:R-:W-:-:S03]  /*7b00*/  ULDC.64 UR24, c[0x0][0x198] ;  /* 0x0000660000187ab9 */ /* 0x000fc60000000a00 */
[----:B------:R-:W-:-:S04]  /*7b10*/  SHF.R.S32.HI R3, RZ, 0x1f, R0 ;  /* 0x0000001fff037819 */ /* 0x000fc80000011400 */
[----:B------:R-:W-:Y:S01]  /*7b20*/  LEA.HI R3, R3, R0, RZ, 0x6 ;  /* 0x0000000003037211 */ /* 0x000fe200078f30ff */
[----:B------:R-:W-:Y:S01]  /*7b30*/  IMAD.MOV.U32 R0, RZ, RZ, 0x1 ;  /* 0x00000001ff007424 */ /* 0x000fe200078e00ff */
[----:B-1----:R-:W-:Y:S02]  /*7b40*/  LOP3.LUT R9, R9, 0x1, RZ, 0xc0, !PT ;  /* 0x0000000109097812 */ /* 0x002fe400078ec0ff */
[----:B------:R-:W-:Y:S01]  /*7b50*/  SHF.R.S32.HI R10, RZ, 0x6, R3 ;  /* 0x00000006ff0a7819 */ /* 0x000fe20000011403 */
[----:B------:R-:W-:Y:S02]  /*7b60*/  IMAD.MOV.U32 R3, RZ, RZ, RZ ;  /* 0x000000ffff037224 */ /* 0x000fe400078e00ff */
[----:B------:R-:W-:Y:S02]  /*7b70*/  IMAD R12, R9, R12, 0x27180 ;  /* 0x00027180090c7424 */ /* 0x000fe400078e020c */
[----:B------:R-:W-:-:S07]  /*7b80*/  VIADD R13, R10, 0x1 ;  /* 0x000000010a0d7836 */ /* 0x000fce0000000000 */
.L_x_216:
[----:B------:R-:W-:-:S03]  /*7b90*/  UMOV UR5, 0xffffffff ;  /* 0xffffffff00057882 */ /* 0x000fc60000000000 */
[----:B------:R-:W-:Y:S05]  /*7ba0*/  BRA.DIV UR5, `(.L_x_206) ;  /* 0x0000001205ec7947 */ /* 0x000fea000b800000 */
[----:B------:R-:W-:-:S13]  /*7bb0*/  ELECT P6, URZ, PT ;  /* 0x00000000003f782f */ /* 0x000fda00038c0000 */
.L_x_236:
[----:B------:R-:W0:Y:S01]  /*7bc0*/  LDC R4, c[0x0][0x28c] ;  /* 0x0000a300ff047b82 */ /* 0x000e220000000800 */
[----:B------:R-:W-:Y:S01]  /*7bd0*/  BSSY B1, `(.L_x_207) ;  /* 0x0000039000017945 */ /* 0x000fe20003800000 */
[----:B0-----:R-:W-:-:S13]  /*7be0*/  ISETP.LT.OR P6, PT, R4, 0x1, !P6 ;  /* 0x000000010400780c */ /* 0x001fda00077c1670 */
[----:B------:R-:W-:Y:S05]  /*7bf0*/  @P6 BRA `(.L_x_208) ;  /* 0x0000000000d86947 */ /* 0x000fea0003800000 */
[----:B------:R-:W-:Y:S02]  /*7c00*/  IMAD R20, R20, 0x2, R9 ;  /* 0x0000000214147824 */ /* 0x000fe400078e0209 */
[----:B------:R-:W-:Y:S02]  /*7c10*/  IMAD R21, R21, 0xc0, RZ ;  /* 0x000000c015157824 */ /* 0x000fe400078e02ff */
[----:B------:R-:W-:Y:S02]  /*7c20*/  IMAD.MOV.U32 R24, RZ, RZ, RZ ;  /* 0x000000ffff187224 */ /* 0x000fe400078e00ff */
[----:B------:R-:W-:Y:S02]  /*7c30*/  IMAD.MOV.U32 R4, RZ, RZ, R13 ;  /* 0x000000ffff047224 */ /* 0x000fe400078e000d */
[----:B------:R-:W-:Y:S02]  /*7c40*/  IMAD.MOV.U32 R5, RZ, RZ, R0 ;  /* 0x000000ffff057224 */ /* 0x000fe400078e0000 */
[----:B------:R-:W-:-:S02]  /*7c50*/  IMAD.MOV.U32 R7, RZ, RZ, R3 ;  /* 0x000000ffff077224 */ /* 0x000fc400078e0003 */
[----:B------:R-:W-:-:S07]  /*7c60*/  IMAD R20, R20, 0x28, RZ ;  /* 0x0000002814147824 */ /* 0x000fce00078e02ff */
.L_x_211:
[----:B------:R-:W0:Y:S01]  /*7c70*/  S2R R15, SR_CgaCtaId ;  /* 0x00000000000f7919 */ /* 0x000e220000008800 */
[----:B------:R-:W-:Y:S02]  /*7c80*/  MOV R14, 0x400 ;  /* 0x00000400000e7802 */ /* 0x000fe40000000f00 */
[----:B------:R-:W-:Y:S02]  /*7c90*/  LOP3.LUT P1, RZ, R18, 0x7f, RZ, 0xc0, !PT ;  /* 0x0000007f12ff7812 */ /* 0x000fe4000782c0ff */
[----:B0-----:R-:W-:Y:S02]  /*7ca0*/  LEA R22, R15, R14, 0x18 ;  /* 0x0000000e0f167211 */ /* 0x001fe400078ec0ff */
[----:B------:R-:W-:-:S09]  /*7cb0*/  SHF.L.U32 R14, R5, 0x1f, RZ ;  /* 0x0000001f050e7819 */ /* 0x000fd200000006ff */
[----:B------:R-:W0:Y:S01]  /*7cc0*/  @!P1 LDC R15, c[0x0][0x500] ;  /* 0x00014000ff0f9b82 */ /* 0x000e220000000800 */
[----:B------:R-:W-:-:S04]  /*7cd0*/  IMAD R23, R7, 0x8, R22 ;  /* 0x0000000807177824 */ /* 0x000fc800078e0216 */
[----:B------:R-:W1:Y:S02]  /*7ce0*/  SYNCS.PHASECHK.TRANS64.TRYWAIT P0, [R23+URZ+0x68], R14 ;  /* 0x0000680e170075a7 */ /* 0x000e64000800017f */
[----:B-1----:R-:W-:Y:S05]  /*7cf0*/  @!P0 BRA `(.L_x_209) ;  /* 0x0000001000b88947 */ /* 0x002fea0003800000 */
.L_x_237:
[----:B-1----:R-:W-:Y:S01]  /*7d00*/  PRMT R14, R8, 0x9910, RZ ;  /* 0x00009910080e7816 */ /* 0x002fe200000000ff */
[----:B0-----:R0:W-:Y:S03]  /*7d10*/  @!P1 SYNCS.ARRIVE.TRANS64 RZ, [R23+URZ], R15 ;  /* 0x0000000f17ff99a7 */ /* 0x0011e6000800003f */
[----:B------:R-:W-:-:S13]  /*7d20*/  ISETP.NE.AND P0, PT, R14, 0x2, PT ;  /* 0x000000020e00780c */ /* 0x000fda0003f05270 */
[----:B0-----:R-:W-:Y:S05]  /*7d30*/  @P0 BRA `(.L_x_210) ;  /* 0x0000000000040947 */ /* 0x001fea0003800000 */
[----:B------:R-:W-:Y:S01]  /*7d40*/  BPT.TRAP 0x1 ;  /* 0x000000040000795c */ /* 0x000fe20000300000 */
.L_x_210:
[----:B------:R-:W-:Y:S01]  /*7d50*/  IMAD R14, R7, 0x3000, R22 ;  /* 0x00003000070e7824 */ /* 0x000fe200078e0216 */
[----:B------:R-:W-:Y:S01]  /*7d60*/  R2UR UR19, R22 ;  /* 0x00000000161372ca */ /* 0x000fe200000e0000 */
[----:B------:R-:W-:Y:S01]  /*7d70*/  VIADD R4, R4, 0xffffffff ;  /* 0xffffffff04047836 */ /* 0x000fe20000000000 */
[----:B------:R-:W-:Y:S01]  /*7d80*/  R2UR UR9, R23 ;  /* 0x00000000170972ca */ /* 0x000fe200000e0000 */
[----:B------:R-:W-:Y:S01]  /*7d90*/  UIADD3 UR6, UP0, UR24, 0xf0, URZ ;  /* 0x000000f018067890 */ /* 0x000fe2000ff1e03f */
[----:B------:R-:W-:Y:S01]  /*7da0*/  R2UR UR5, R14 ;  /* 0x000000000e0572ca */ /* 0x000fe200000e0000 */
[----:B------:R-:W-:Y:S01]  /*7db0*/  IMAD R14, R7, 0x1400, R12 ;  /* 0x00001400070e7824 */ /* 0x000fe200078e020c */
[----:B------:R-:W-:Y:S01]  /*7dc0*/  R2UR UR11, R21 ;  /* 0x00000000150b72ca */ /* 0x000fe200000e0000 */
[----:B------:R-:W-:Y:S01]  /*7dd0*/  UIADD3 UR26, UP1, UR24, 0x1f0, URZ ;  /* 0x000001f0181a7890 */ /* 0x000fe2000ff3e03f */
[----:B------:R-:W-:Y:S01]  /*7de0*/  R2UR UR10, R24 ;  /* 0x00000000180a72ca */ /* 0x000fe200000e0000 */
[----:B------:R-:W-:Y:S01]  /*7df0*/  UIADD3.X UR7, URZ, UR25, URZ, UP0, !UPT ;  /* 0x000000193f077290 */ /* 0x000fe200087fe43f */
[----:B------:R-:W-:Y:S01]  /*7e00*/  R2UR UR8, R14 ;  /* 0x000000000e0872ca */ /* 0x000fe200000e0000 */
[----:B------:R-:W-:Y:S01]  /*7e10*/  VIADD R7, R7, 0x1 ;  /* 0x0000000107077836 */ /* 0x000fe20000000000 */
[----:B------:R-:W-:Y:S01]  /*7e20*/  R2UR UR12, R6 ;  /* 0x00000000060c72ca */ /* 0x000fe200000e0000 */
[----:B------:R-:W-:Y:S01]  /*7e30*/  UIADD3.X UR27, URZ, UR25, URZ, UP1, !UPT ;  /* 0x000000193f1b7290 */ /* 0x000fe20008ffe43f */
[----:B------:R-:W-:Y:S01]  /*7e40*/  R2UR UR20, R20 ;  /* 0x00000000141472ca */ /* 0x000fe200000e0000 */
[----:B------:R-:W-:Y:S01]  /*7e50*/  UMOV UR14, 0x0 ;  /* 0x00000000000e7882 */ /* 0x000fe20000000000 */
[----:B------:R-:W-:Y:S01]  /*7e60*/  ISETP.GT.AND P1, PT, R4, 0x1, PT ;  /* 0x000000010400780c */ /* 0x000fe20003f24270 */
[----:B------:R-:W-:Y:S01]  /*7e70*/  UIADD3 UR16, UR5, 0x180, URZ ;  /* 0x0000018005107890 */ /* 0x000fe2000fffe03f */
[C---:B------:R-:W-:Y:S01]  /*7e80*/  ISETP.NE.AND P0, PT, R7.reuse, 0xd, PT ;  /* 0x0000000d0700780c */ /* 0x040fe20003f05270 */
[----:B------:R-:W-:Y:S01]  /*7e90*/  UMOV UR15, 0x10000000 ;  /* 0x10000000000f7882 */ /* 0x000fe20000000000 */
[----:B------:R-:W-:Y:S01]  /*7ea0*/  UMOV UR21, 0x30000 ;  /* 0x0003000000157882 */ /* 0x000fe20000000000 */
[----:B------:R-:W-:Y:S01]  /*7eb0*/  VIADD R24, R24, 0x40 ;  /* 0x0000004018187836 */ /* 0x000fe20000000000 */
[----:B------:R-:W-:Y:S01]  /*7ec0*/  SEL R14, RZ, 0x1, P0 ;  /* 0x00000001ff0e7807 */ /* 0x000fe20000000000 */
[----:B------:R-:W-:Y:S01]  /*7ed0*/  UIADD3 UR5, UR19, UR8, URZ ;  /* 0x0000000813057290 */ /* 0x000fe2000fffe03f */
[----:B------:R-:W-:-:S02]  /*7ee0*/  SEL R7, R7, RZ, P0 ;  /* 0x000000ff07077207 */ /* 0x000fc40000000000 */
[----:B------:R-:W-:Y:S01]  /*7ef0*/  UMOV UR8, UR16 ;  /* 0x0000001000087c82 */ /* 0x000fe20008000000 */
[----:B------:R-:W-:Y:S01]  /*7f00*/  LOP3.LUT R5, R5, R14, RZ, 0x3c, !PT ;  /* 0x0000000e05057212 */ /* 0x000fe200078e3cff */
[----:B------:R0:W-:Y:S02]  /*7f10*/  UTMALDG.3D [UR8], [UR6], desc[UR14] ;  /* 0x00000e08060075b4 */ /* 0x0001e40008011000 */
[----:B0-----:R-:W-:Y:S01]  /*7f20*/  UMOV UR11, UR20 ;  /* 0x00000014000b7c82 */ /* 0x001fe20008000000 */
[----:B------:R-:W-:Y:S02]  /*7f30*/  UMOV UR8, UR5 ;  /* 0x0000000500087c82 */ /* 0x000fe40008000000 */
[----:B------:R0:W-:Y:S02]  /*7f40*/  UTMALDG.3D.MULTICAST [UR8], [UR26], UR21, desc[UR14] ;  /* 0x00000e081a0073b4 */ /* 0x0001e40008011815 */
[----:B0-----:R-:W-:Y:S05]  /*7f50*/  @P1 BRA `(.L_x_211) ;  /* 0xfffffffc00441947 */ /* 0x001fea000383ffff */
.L_x_208:
[----:B------:R-:W-:Y:S05]  /*7f60*/  BSYNC B1 ;  /* 0x0000000000017941 */ /* 0x000fea0003800000 */
.L_x_207:
[----:B------:R-:W-:Y:S01]  /*7f70*/  LOP3.LUT P1, RZ, R11, 0xff, RZ, 0xc0, !PT ;  /* 0x000000ff0bff7812 */ /* 0x000fe2000782c0ff */
[C---:B------:R-:W-:Y:S01]  /*7f80*/  IMAD.IADD R6, R10.reuse, 0x1, R3 ;  /* 0x000000010a067824 */ /* 0x040fe200078e0203 */
[----:B------:R-:W-:Y:S01]  /*7f90*/  ULDC.64 UR6, c[0x0][0x650] ;  /* 0x0001940000067ab9 */ /* 0x000fe20000000a00 */
[----:B------:R-:W-:Y:S01]  /*7fa0*/  ISETP.GE.U32.AND P2, PT, R10, 0xd, PT ;  /* 0x0000000d0a00780c */ /* 0x000fe20003f46070 */
[----:B------:R-:W-:Y:S01]  /*7fb0*/  BSSY B1, `(.L_x_212) ;  /* 0x000006c000017945 */ /* 0x000fe20003800000 */
[----:B------:R-:W-:Y:S01]  /*7fc0*/  IMAD.MOV.U32 R21, RZ, RZ, -0x1 ;  /* 0xffffffffff157424 */ /* 0x000fe200078e00ff */
[----:B------:R-:W-:Y:S01]  /*7fd0*/  ISETP.GT.U32.AND P0, PT, R6, 0xc, PT ;  /* 0x0000000c0600780c */ /* 0x000fe20003f04070 */
[----:B------:R-:W-:Y:S01]  /*7fe0*/  IMAD.MOV.U32 R20, RZ, RZ, -0x1 ;  /* 0xffffffffff147424 */ /* 0x000fe200078e00ff */
[----:B------:R-:W-:Y:S02]  /*7ff0*/  PRMT R11, RZ, 0x7610, R11 ;  /* 0x00007610ff0b7816 */ /* 0x000fe4000000000b */
[----:B------:R-:W-:-:S03]  /*8000*/  ISETP.LT.U32.AND P0, PT, R10, 0xd, P0 ;  /* 0x0000000d0a00780c */ /* 0x000fc60000701070 */
[----:B------:R-:W0:Y:S01]  /*8010*/  @P1 S2R R5, SR_CgaCtaId ;  /* 0x0000000000051919 */ /* 0x000e220000008800 */
[----:B------:R-:W-:-:S04]  /*8020*/  @P1 MOV R4, 0x400 ;  /* 0x0000040000041802 */ /* 0x000fc80000000f00 */
[----:B0-----:R-:W-:Y:S01]  /*8030*/  @P1 LEA R3, R5, R4, 0x18 ;  /* 0x0000000405031211 */ /* 0x001fe200078ec0ff */
[----:B------:R-:W-:-:S03]  /*8040*/  IMAD.WIDE.U32 R4, R6, 0x4ec4ec4f, RZ ;  /* 0x4ec4ec4f06047825 */ /* 0x000fc600078e00ff */
[----:B------:R0:W-:Y:S01]  /*8050*/  @P1 SYNCS.ARRIVE.TRANS64.A1T0 RZ, [R3+URZ+0xe8], RZ ;  /* 0x0000e8ff03ff19a7 */ /* 0x0001e2000810003f */
[----:B------:R-:W-:Y:S02]  /*8060*/  IADD3 R16, P1, R16, UR22, RZ ;  /* 0x0000001610107c10 */ /* 0x000fe4000ff3e0ff */
[----:B------:R-:W-:Y:S02]  /*8070*/  SHF.R.U32.HI R5, RZ, 0x2, R5 ;  /* 0x00000002ff057819 */ /* 0x000fe40000011605 */
[----:B------:R-:W-:Y:S02]  /*8080*/  IADD3.X R17, R17, UR13, RZ, P1, !PT ;  /* 0x0000000d11117c10 */ /* 0x000fe40008ffe4ff */
[----:B------:R-:W-:Y:S02]  /*8090*/  PRMT R4, RZ, 0x7610, R4 ;  /* 0x00007610ff047816 */ /* 0x000fe40000000004 */
[----:B0-----:R-:W-:Y:S02]  /*80a0*/  SEL R3, RZ, 0x1, !P0 ;  /* 0x00000001ff037807 */ /* 0x001fe40004000000 */
[----:B------:R-:W-:-:S02]  /*80b0*/  ISETP.GE.U32.AND P0, PT, R16, UR6, PT ;  /* 0x0000000610007c0c */ /* 0x000fc4000bf06070 */
[----:B------:R-:W-:Y:S01]  /*80c0*/  LOP3.LUT R0, R0, R3, RZ, 0x3c, !PT ;  /* 0x0000000300007212 */ /* 0x000fe200078e3cff */
[----:B------:R-:W-:Y:S01]  /*80d0*/  IMAD R3, R5, -0xd, R6 ;  /* 0xfffffff305037824 */ /* 0x000fe200078e0206 */
[----:B------:R-:W-:Y:S01]  /*80e0*/  ISETP.GE.U32.AND.EX P0, PT, R17, UR7, PT, P0 ;  /* 0x0000000711007c0c */ /* 0x000fe2000bf06100 */
[----:B------:R-:W-:Y:S01]  /*80f0*/  IMAD.MOV.U32 R6, RZ, RZ, -0x1 ;  /* 0xffffffffff067424 */ /* 0x000fe200078e00ff */
[----:B------:R-:W-:-:S11]  /*8100*/  @P2 LOP3.LUT R0, R0, 0x1, R5, 0x78, !PT ;  /* 0x0000000100002812 */ /* 0x000fd600078e7805 */
[----:B------:R-:W-:Y:S05]  /*8110*/  @P0 BRA `(.L_x_213) ;  /* 0x0000000400540947 */ /* 0x000fea0003800000 */
[----:B------:R-:W0:Y:S01]  /*8120*/  S2R R15, SR_CTAID.X ;  /* 0x00000000000f7919 */ /* 0x000e220000002500 */
[----:B------:R-:W-:Y:S01]  /*8130*/  ULDC.64 UR6, c[0x0][0x628] ;  /* 0x00018a0000067ab9 */ /* 0x000fe20000000a00 */
[----:B------:R-:W-:Y:S01]  /*8140*/  ULDC UR8, c[0x0][0x630] ;  /* 0x00018c0000087ab9 */ /* 0x000fe20000000800 */
[----:B------:R-:W-:Y:S01]  /*8150*/  ISETP.NE.U32.AND P0, PT, RZ, UR6, PT ;  /* 0x00000006ff007c0c */ /* 0x000fe2000bf05070 */
[----:B------:R-:W1:Y:S01]  /*8160*/  S2R R20, SR_CTAID.Y ;  /* 0x0000000000147919 */ /* 0x000e620000002600 */
[----:B------:R-:W-:Y:S01]  /*8170*/  ULDC UR9, c[0x0][0x150] ;  /* 0x0000540000097ab9 */ /* 0x000fe20000000800 */
[----:B------:R-:W-:Y:S01]  /*8180*/  IMAD.MOV.U32 R4, RZ, RZ, R16 ;  /* 0x000000ffff047224 */ /* 0x000fe200078e0010 */
[----:B------:R-:W-:Y:S01]  /*8190*/  ISETP.NE.AND.EX P0, PT, RZ, UR7, PT, P0 ;  /* 0x00000007ff007c0c */ /* 0x000fe2000bf05300 */
[----:B------:R-:W-:Y:S01]  /*81a0*/  IMAD.MOV.U32 R5, RZ, RZ, R17 ;  /* 0x000000ffff057224 */ /* 0x000fe200078e0011 */
[----:B0-----:R-:W-:-:S11]  /*81b0*/  I2FP.F32.U32 R22, R15 ;  /* 0x0000000f00167245 */ /* 0x001fd60000201000 */
[----:B------:R-:W-:Y:S05]  /*81c0*/  @!P0 BRA `(.L_x_214) ;  /* 0x0000000000288947 */ /* 0x000fea0003800000 */
[----:B------:R-:W-:Y:S02]  /*81d0*/  ULDC UR5, c[0x0][0x634] ;  /* 0x00018d0000057ab9 */ /* 0x000fe40000000800 */
[----:B------:R-:W-:-:S05]  /*81e0*/  IADD3 R5, P0, R16, UR5, RZ ;  /* 0x0000000510057c10 */ /* 0x000fca000ff1e0ff */
[----:B------:R-:W-:-:S04]  /*81f0*/  IMAD.X R21, RZ, RZ, R17, P0 ;  /* 0x000000ffff157224 */ /* 0x000fc800000e0611 */
[----:B------:R-:W-:-:S04]  /*8200*/  IMAD.WIDE.U32 R6, R21, UR6, RZ ;  /* 0x0000000615067c25 */ /* 0x000fc8000f8e00ff */
[----:B------:R-:W-:-:S04]  /*8210*/  IMAD.WIDE.U32 R6, P0, R5, UR7, R6 ;  /* 0x0000000705067c25 */ /* 0x000fc8000f800006 */
[----:B------:R-:W-:-:S04]  /*8220*/  IMAD.WIDE.U32 R4, R5, UR6, RZ ;  /* 0x0000000605047c25 */ /* 0x000fc8000f8e00ff */
[----:B------:R-:W-:Y:S01]  /*8230*/  IMAD.MOV.U32 R4, RZ, RZ, R7 ;  /* 0x000000ffff047224 */ /* 0x000fe200078e0007 */
[----:B------:R-:W-:Y:S01]  /*8240*/  IADD3 RZ, P1, R5, R6, RZ ;  /* 0x0000000605ff7210 */ /* 0x000fe20007f3e0ff */
[----:B------:R-:W-:-:S04]  /*8250*/  IMAD.X R5, RZ, RZ, RZ, P0 ;  /* 0x000000ffff057224 */ /* 0x000fc800000e06ff */
[----:B------:R-:W-:-:S08]  /*8260*/  IMAD.WIDE.U32.X R4, R21, UR7, R4, P1 ;  /* 0x0000000715047c25 */ /* 0x000fd000088e0404 */
.L_x_214:
[--C-:B------:R-:W-:Y:S01]  /*8270*/  SHF.R.U64 R14, R4, UR8, R5.reuse ;  /* 0x00000008040e7c19 */ /* 0x100fe20008001205 */
[----:B------:R-:W-:Y:S01]  /*8280*/  FMUL R22, R22, UR9 ;  /* 0x0000000916167c20 */ /* 0x000fe20008400000 */
[----:B------:R-:W-:Y:S01]  /*8290*/  SHF.R.U32.HI R4, RZ, UR8, R5 ;  /* 0x00000008ff047c19 */ /* 0x000fe20008011605 */
[----:B------:R-:W0:Y:S01]  /*82a0*/  LDC R6, c[0x0][0x144] ;  /* 0x00005100ff067b82 */ /* 0x000e220000000800 */
[----:B------:R-:W-:Y:S01]  /*82b0*/  IADD3 R5, P0, RZ, -R14, RZ ;  /* 0x8000000eff057210 */ /* 0x000fe20007f1e0ff */
[----:B------:R-:W-:Y:S01]  /*82c0*/  ULDC UR5, c[0x0][0x154] ;  /* 0x0000550000057ab9 */ /* 0x000fe20000000800 */
[----:B-1----:R-:W-:Y:S01]  /*82d0*/  I2FP.F32.U32 R7, R20 ;  /* 0x0000001400077245 */ /* 0x002fe20000201000 */
[----:B------:R-:W1:Y:S01]  /*82e0*/  F2I.U32.TRUNC.NTZ R22, R22 ;  /* 0x0000001600167305 */ /* 0x000e62000020f000 */
[----:B------:R-:W-:Y:S01]  /*82f0*/  ULDC.64 UR6, c[0x0][0x620] ;  /* 0x0001880000067ab9 */ /* 0x000fe20000000a00 */
[----:B------:R-:W-:Y:S01]  /*8300*/  IMAD.X R4, RZ, RZ, ~R4, P0 ;  /* 0x000000ffff047224 */ /* 0x000fe200000e0e04 */
[----:B------:R-:W-:Y:S01]  /*8310*/  ISETP.NE.AND P2, PT, R2, 0x1, PT ;  /* 0x000000010200780c */ /* 0x000fe20003f45270 */
[----:B------:R-:W-:Y:S01]  /*8320*/  FMUL R23, R7, UR5 ;  /* 0x0000000507177c20 */ /* 0x000fe20008400000 */
[----:B------:R-:W2:Y:S01]  /*8330*/  LDC R25, c[0x0][0x148] ;  /* 0x00005200ff197b82 */ /* 0x000ea20000000800 */
[----:B------:R-:W-:Y:S01]  /*8340*/  IMAD R4, R4, UR6, RZ ;  /* 0x0000000604047c24 */ /* 0x000fe2000f8e02ff */
[----:B------:R-:W-:-:S03]  /*8350*/  ULDC UR5, c[0x0][0x618] ;  /* 0x0001860000057ab9 */ /* 0x000fc60000000800 */
[----:B------:R-:W3:Y:S01]  /*8360*/  F2I.U32.TRUNC.NTZ R23, R23 ;  /* 0x0000001700177305 */ /* 0x000ee2000020f000 */
[C---:B------:R-:W-:Y:S02]  /*8370*/  IMAD R7, R5.reuse, UR7, R4 ;  /* 0x0000000705077c24 */ /* 0x040fe4000f8e0204 */
[----:B------:R-:W-:Y:S01]  /*8380*/  IMAD.WIDE.U32 R4, R5, UR6, R16 ;  /* 0x0000000605047c25 */ /* 0x000fe2000f8e0010 */
[----:B------:R-:W-:Y:S02]  /*8390*/  ULDC.64 UR6, c[0x0][0x640] ;  /* 0x0001900000067ab9 */ /* 0x000fe40000000a00 */
[----:B------:R-:W-:Y:S01]  /*83a0*/  ISETP.NE.U32.AND P0, PT, RZ, UR6, PT ;  /* 0x00000006ff007c0c */ /* 0x000fe2000bf05070 */
[----:B------:R-:W-:Y:S02]  /*83b0*/  IMAD.IADD R5, R5, 0x1, R7 ;  /* 0x0000000105057824 */ /* 0x000fe400078e0207 */
[----:B-1----:R-:W-:Y:S01]  /*83c0*/  IMAD.MOV R22, RZ, RZ, -R22 ;  /* 0x000000ffff167224 */ /* 0x002fe200078e0a16 */
[----:B------:R-:W-:-:S02]  /*83d0*/  ISETP.NE.AND.EX P0, PT, RZ, UR7, PT, P0 ;  /* 0x00000007ff007c0c */ /* 0x000fc4000bf05300 */
[----:B------:R-:W-:Y:S01]  /*83e0*/  SHF.R.U64 R21, R4, UR5, R5 ;  /* 0x0000000504157c19 */ /* 0x000fe20008001205 */
[----:B0-----:R-:W-:Y:S01]  /*83f0*/  IMAD R15, R6, R22, R15 ;  /* 0x00000016060f7224 */ /* 0x001fe200078e020f */
[----:B------:R-:W-:Y:S01]  /*8400*/  SHF.R.U32.HI R4, RZ, UR5, R5 ;  /* 0x00000005ff047c19 */ /* 0x000fe20008011605 */
[----:B------:R-:W-:Y:S01]  /*8410*/  ULDC UR5, c[0x0][0x608] ;  /* 0x0001820000057ab9 */ /* 0x000fe20000000800 */
[----:B---3--:R-:W-:Y:S02]  /*8420*/  IMAD.MOV R6, RZ, RZ, -R23 ;  /* 0x000000ffff067224 */ /* 0x008fe400078e0a17 */
[--C-:B------:R-:W-:Y:S02]  /*8430*/  SHF.R.U64 R22, R21, UR5, R4.reuse ;  /* 0x0000000515167c19 */ /* 0x100fe40008001204 */
[----:B------:R-:W-:Y:S01]  /*8440*/  SHF.R.U32.HI R5, RZ, UR5, R4 ;  /* 0x00000005ff057c19 */ /* 0x000fe20008011604 */
[----:B------:R-:W-:Y:S01]  /*8450*/  ULDC UR5, c[0x0][0x658] ;  /* 0x0001960000057ab9 */ /* 0x000fe20000000800 */
[----:B--2---:R-:W-:-:S02]  /*8460*/  @P2 IMAD R15, R25, R6, R20 ;  /* 0x00000006190f2224 */ /* 0x004fc400078e0214 */
[--C-:B------:R-:W-:Y:S02]  /*8470*/  SHF.R.U64 R20, R22, UR5, R5.reuse ;  /* 0x0000000516147c19 */ /* 0x100fe40008001205 */
[----:B------:R-:W-:-:S03]  /*8480*/  SHF.R.U32.HI R23, RZ, UR5, R5 ;  /* 0x00000005ff177c19 */ /* 0x000fc60008011605 */
[----:B------:R-:W-:Y:S02]  /*8490*/  IMAD.MOV.U32 R6, RZ, RZ, R20 ;  /* 0x000000ffff067224 */ /* 0x000fe400078e0014 */
[----:B------:R-:W-:Y:S01]  /*84a0*/  IMAD.MOV.U32 R5, RZ, RZ, R23 ;  /* 0x000000ffff057224 */ /* 0x000fe200078e0017 */
[----:B------:R-:W-:Y:S06]  /*84b0*/  @!P0 BRA `(.L_x_215) ;  /* 0x00000000002c8947 */ /* 0x000fec0003800000 */
        /* <DEDUP_REMOVED lines=9> */
[----:B------:R-:W-:-:S04]  /*8550*/  IMAD.WIDE.U32.X R4, R23, UR7, R4, P1 ;  /* 0x0000000717047c25 */ /* 0x000fc800088e0404 */
[----:B------:R-:W-:-:S07]  /*8560*/  IMAD.MOV.U32 R6, RZ, RZ, R4 ;  /* 0x000000ffff067224 */ /* 0x000fce00078e0004 */
.L_x_215:
[----:B------:R-:W-:Y:S01]  /*8570*/  ULDC UR5, c[0x0][0x648] ;  /* 0x0001920000057ab9 */ /* 0x000fe20000000800 */
[----:B------:R-:W-:Y:S01]  /*8580*/  LOP3.LUT R4, R22, UR17, RZ, 0xc0, !PT ;  /* 0x0000001116047c12 */ /* 0x000fe2000f8ec0ff */
[----:B------:R-:W-:Y:S01]  /*8590*/  ULDC UR6, c[0x0][0x610] ;  /* 0x0001840000067ab9 */ /* 0x000fe20000000800 */
[----:B------:R-:W-:Y:S01]  /*85a0*/  SHF.R.U64 R5, R6, UR5, R5 ;  /* 0x0000000506057c19 */ /* 0x000fe20008001205 */
[----:B------:R-:W-:Y:S01]  /*85b0*/  ULDC UR5, c[0x0][0x638] ;  /* 0x00018e0000057ab9 */ /* 0x000fe20000000800 */
[----:B------:R-:W-:-:S03]  /*85c0*/  LOP3.LUT R21, R21, UR4, RZ, 0xc0, !PT ;  /* 0x0000000415157c12 */ /* 0x000fc6000f8ec0ff */
[----:B------:R-:W-:Y:S02]  /*85d0*/  IMAD.MOV R7, RZ, RZ, -R5 ;  /* 0x000000ffff077224 */ /* 0x000fe400078e0a05 */
[----:B------:R-:W-:Y:S02]  /*85e0*/  IMAD R4, R5, UR18, R4 ;  /* 0x0000001205047c24 */ /* 0x000fe4000f8e0204 */
[----:B------:R-:W-:Y:S01]  /*85f0*/  IMAD R20, R7, UR5, R20 ;  /* 0x0000000507147c24 */ /* 0x000fe2000f8e0214 */
[----:B------:R-:W-:Y:S01]  /*8600*/  ULDC UR5, c[0x0][0x600] ;  /* 0x0001800000057ab9 */ /* 0x000fe20000000800 */
[----:B------:R-:W-:Y:S02]  /*8610*/  IMAD R15, R4, UR6, R15 ;  /* 0x00000006040f7c24 */ /* 0x000fe4000f8e020f */
[----:B------:R-:W-:Y:S02]  /*8620*/  IMAD R6, R20, UR5, R21 ;  /* 0x0000000514067c24 */ /* 0x000fe4000f8e0215 */
[----:B------:R-:W-:-:S03]  /*8630*/  IMAD.MOV.U32 R4, RZ, RZ, 0x1 ;  /* 0x00000001ff047424 */ /* 0x000fc600078e00ff */
[----:B------:R-:W-:Y:S02]  /*8640*/  SEL R20, R6, R15, !P2 ;  /* 0x0000000f06147207 */ /* 0x000fe40005000000 */
[----:B------:R-:W-:Y:S01]  /*8650*/  SEL R21, R15, R6, !P2 ;  /* 0x000000060f157207 */ /* 0x000fe20005000000 */
[----:B------:R-:W-:-:S07]  /*8660*/  IMAD.MOV.U32 R6, RZ, RZ, R14 ;  /* 0x000000ffff067224 */ /* 0x000fce00078e000e */
.L_x_213:
[----:B------:R-:W-:Y:S05]  /*8670*/  BSYNC B1 ;  /* 0x0000000000017941 */ /* 0x000fea0003800000 */
.L_x_212:
[----:B------:R-:W-:-:S13]  /*8680*/  LOP3.LUT P0, RZ, R4, 0xff, RZ, 0xc0, !PT ;  /* 0x000000ff04ff7812 */ /* 0x000fda000780c0ff */
[----:B------:R-:W-:Y:S05]  /*8690*/  @P0 BRA `(.L_x_216) ;  /* 0xfffffff4003c0947 */ /* 0x000fea000383ffff */
[----:B------:R-:W-:Y:S05]  /*86a0*/  BSYNC B0 ;  /* 0x0000000000007941 */ /* 0x000fea0003800000 */
.L_x_205:
[----:B------:R-:W-:-:S03]  /*86b0*/  UMOV UR5, 0xffffffff ;  /* 0xffffffff00057882 */ /* 0x000fc60000000000 */
[----:B------:R-:W-:Y:S05]  /*86c0*/  BRA.DIV UR5, `(.L_x_217) ;  /* 0x0000000a05587947 */ /* 0x000fea000b800000 */
[----:B------:R-:W-:-:S13]  /*86d0*/  ELECT P6, URZ, PT ;  /* 0x00000000003f782f */ /* 0x000fda00038c0000 */
.L_x_240:
[----:B------:R-:W-:Y:S04]  /*86e0*/  BSSY B0, `(.L_x_218) ;  /* 0x000007c000007945 */ /* 0x000fe80003800000 */
[----:B------:R-:W-:Y:S05]  /*86f0*/  @!P6 BRA `(.L_x_219) ;  /* 0x0000000400e8e947 */ /* 0x000fea0003800000 */
[----:B------:R-:W-:-:S04]  /*8700*/  LOP3.LUT R19, R19, 0x2, RZ, 0xfc, !PT ;  /* 0x0000000213137812 */ /* 0x000fc800078efcff */
[----:B------:R-:W-:-:S13]  /*8710*/  ISETP.NE.AND P0, PT, R19, 0x3, PT ;  /* 0x000000031300780c */ /* 0x000fda0003f05270 */
[----:B------:R-:W-:Y:S05]  /*8720*/  @!P0 BRA `(.L_x_220) ;  /* 0x0000000000048947 */ /* 0x000fea0003800000 */
[----:B------:R-:W-:Y:S01]  /*8730*/  BPT.TRAP 0x1 ;  /* 0x000000040000795c */ /* 0x000fe20000300000 */
.L_x_220:
[----:B------:R-:W0:Y:S01]  /*8740*/  S2R R5, SR_CgaCtaId ;  /* 0x0000000000057919 */ /* 0x000e220000008800 */
[----:B------:R-:W-:Y:S02]  /*8750*/  MOV R2, 0x400 ;  /* 0x0000040000027802 */ /* 0x000fe40000000f00 */
[----:B------:R-:W-:Y:S02]  /*8760*/  SHF.L.U32 R4, R0, 0x1f, RZ ;  /* 0x0000001f00047819 */ /* 0x000fe400000006ff */
[----:B0-----:R-:W-:-:S05]  /*8770*/  LEA R2, R5, R2, 0x18 ;  /* 0x0000000205027211 */ /* 0x001fca00078ec0ff */
[----:B------:R-:W-:-:S04]  /*8780*/  VIADD R2, R2, 0x68 ;  /* 0x0000006802027836 */ /* 0x000fc80000000000 */
[C---:B------:R-:W-:Y:S02]  /*8790*/  IMAD R7, R3.reuse, 0x8, R2 ;  /* 0x0000000803077824 */ /* 0x040fe400078e0202 */
[----:B------:R-:W-:Y:S02]  /*87a0*/  VIADD R3, R3, 0x1 ;  /* 0x0000000103037836 */ /* 0x000fe40000000000 */
[----:B------:R-:W0:Y:S03]  /*87b0*/  SYNCS.PHASECHK.TRANS64.TRYWAIT P0, [R7+URZ], R4 ;  /* 0x00000004070075a7 */ /* 0x000e26000800017f */
[----:B------:R-:W-:-:S04]  /*87c0*/  ISETP.NE.AND P1, PT, R3, 0xd, PT ;  /* 0x0000000d0300780c */ /* 0x000fc80003f25270 */
[----:B------:R-:W-:Y:S02]  /*87d0*/  SEL R5, RZ, 0x1, P1 ;  /* 0x00000001ff057807 */ /* 0x000fe40000800000 */
[----:B------:R-:W-:Y:S02]  /*87e0*/  SEL R3, R3, RZ, P1 ;  /* 0x000000ff03037207 */ /* 0x000fe40000800000 */
[----:B------:R-:W-:-:S03]  /*87f0*/  LOP3.LUT R6, R0, R5, RZ, 0x3c, !PT ;  /* 0x0000000500067212 */ /* 0x000fc600078e3cff */
[----:B------:R-:W-:Y:S01]  /*8800*/  IMAD R8, R3, 0x8, R2 ;  /* 0x0000000803087824 */ /* 0x000fe200078e0202 */
[----:B------:R-:W-:Y:S01]  /*8810*/  SHF.L.U32 R5, R6, 0x1f, RZ ;  /* 0x0000001f06057819 */ /* 0x000fe200000006ff */
[----:B0-----:R-:W-:Y:S06]  /*8820*/  @!P0 BRA `(.L_x_221) ;  /* 0x0000000800208947 */ /* 0x001fec0003800000 */
.L_x_241:
[----:B------:R-:W1:Y:S01]  /*8830*/  SYNCS.PHASECHK.TRANS64.TRYWAIT P0, [R8+URZ], R5 ;  /* 0x00000005080075a7 */ /* 0x000e62000800017f */
[----:B------:R-:W-:-:S05]  /*8840*/  VIADD R0, R3, 0x1 ;  /* 0x0000000103007836 */ /* 0x000fca0000000000 */
[----:B------:R-:W-:-:S04]  /*8850*/  ISETP.NE.AND P1, PT, R0, 0xd, PT ;  /* 0x0000000d0000780c */ /* 0x000fc80003f25270 */
[----:B------:R-:W-:Y:S02]  /*8860*/  SEL R3, RZ, 0x1, P1 ;  /* 0x00000001ff037807 */ /* 0x000fe40000800000 */
[----:B0-----:R-:W-:Y:S02]  /*8870*/  SEL R7, R0, RZ, P1 ;  /* 0x000000ff00077207 */ /* 0x001fe40000800000 */
[----:B------:R-:W-:-:S03]  /*8880*/  LOP3.LUT R6, R6, R3, RZ, 0x3c, !PT ;  /* 0x0000000306067212 */ /* 0x000fc600078e3cff */
[----:B------:R-:W-:Y:S01]  /*8890*/  IMAD R9, R7, 0x8, R2 ;  /* 0x0000000807097824 */ /* 0x000fe200078e0202 */
[----:B------:R-:W-:Y:S01]  /*88a0*/  SHF.L.U32 R4, R6, 0x1f, RZ ;  /* 0x0000001f06047819 */ /* 0x000fe200000006ff */
[----:B-1----:R-:W-:Y:S06]  /*88b0*/  @!P0 BRA `(.L_x_222) ;  /* 0x0000000800108947 */ /* 0x002fec0003800000 */
.L_x_242:
[----:B------:R-:W1:Y:S01]  /*88c0*/  SYNCS.PHASECHK.TRANS64.TRYWAIT P0, [R9+URZ], R4 ;  /* 0x00000004090075a7 */ /* 0x000e62000800017f */
[----:B------:R-:W-:-:S05]  /*88d0*/  VIADD R0, R7, 0x1 ;  /* 0x0000000107007836 */ /* 0x000fca0000000000 */
[----:B------:R-:W-:-:S04]  /*88e0*/  ISETP.NE.AND P1, PT, R0, 0xd, PT ;  /* 0x0000000d0000780c */ /* 0x000fc80003f25270 */
[----:B------:R-:W-:Y:S02]  /*88f0*/  SEL R3, RZ, 0x1, P1 ;  /* 0x00000001ff037807 */ /* 0x000fe40000800000 */
[----:B------:R-:W-:Y:S02]  /*8900*/  SEL R7, R0, RZ, P1 ;  /* 0x000000ff00077207 */ /* 0x000fe40000800000 */
[----:B------:R-:W-:-:S03]  /*8910*/  LOP3.LUT R6, R6, R3, RZ, 0x3c, !PT ;  /* 0x0000000306067212 */ /* 0x000fc600078e3cff */
[----:B0-----:R-:W-:Y:S01]  /*8920*/  IMAD R8, R7, 0x8, R2 ;  /* 0x0000000807087824 */ /* 0x001fe200078e0202 */
[----:B------:R-:W-:Y:S01]  /*8930*/  SHF.L.U32 R5, R6, 0x1f, RZ ;  /* 0x0000001f06057819 */ /* 0x000fe200000006ff */
[----:B-1----:R-:W-:Y:S06]  /*8940*/  @!P0 BRA `(.L_x_223) ;  /* 0x0000000800008947 */ /* 0x002fec0003800000 */
.L_x_243:
        /* <DEDUP_REMOVED lines=9> */
.L_x_244:
        /* <DEDUP_REMOVED lines=9> */
.L_x_245:
        /* <DEDUP_REMOVED lines=9> */
.L_x_246:
        /* <DEDUP_REMOVED lines=9> */
.L_x_247:
        /* <DEDUP_REMOVED lines=9> */
.L_x_248:
        /* <DEDUP_REMOVED lines=9> */
.L_x_249:
        /* <DEDUP_REMOVED lines=9> */
.L_x_250:
[----:B------:R-:W1:Y:S01]  /*8d40*/  SYNCS.PHASECHK.TRANS64.TRYWAIT P0, [R9+URZ], R4 ;  /* 0x00000004090075a7 */ /* 0x000e62000800017f */
[----:B------:R-:W-:-:S05]  /*8d50*/  VIADD R0, R7, 0x1 ;  /* 0x0000000107007836 */ /* 0x000fca0000000000 */
[----:B------:R-:W-:-:S04]  /*8d60*/  ISETP.NE.AND P1, PT, R0, 0xd, PT ;  /* 0x0000000d0000780c */ /* 0x000fc80003f25270 */
[----:B------:R-:W-:Y:S02]  /*8d70*/  SEL R3, RZ, 0x1, P1 ;  /* 0x00000001ff037807 */ /* 0x000fe40000800000 */
[----:B------:R-:W-:Y:S02]  /*8d80*/  SEL R7, R0, RZ, P1 ;  /* 0x000000ff00077207 */ /* 0x000fe40000800000 */
[----:B------:R-:W-:-:S03]  /*8d90*/  LOP3.LUT R11, R6, R3, RZ, 0x3c, !PT ;  /* 0x00000003060b7212 */ /* 0x000fc600078e3cff */
[----:B------:R-:W-:Y:S01]  /*8da0*/  IMAD R6, R7, 0x8, R2 ;  /* 0x0000000807067824 */ /* 0x000fe200078e0202 */
[----:B0-----:R-:W-:Y:S01]  /*8db0*/  SHF.L.U32 R5, R11, 0x1f, RZ ;  /* 0x0000001f0b057819 */ /* 0x001fe200000006ff */
[----:B-1----:R-:W-:Y:S06]  /*8dc0*/  @!P0 BRA `(.L_x_231) ;  /* 0x0000000400808947 */ /* 0x002fec0003800000 */
.L_x_251:
[----:B------:R-:W1:Y:S01]  /*8dd0*/  SYNCS.PHASECHK.TRANS64.TRYWAIT P0, [R6+URZ], R5 ;  /* 0x00000005060075a7 */ /* 0x000e62000800017f */
[----:B------:R-:W-:-:S05]  /*8de0*/  VIADD R0, R7, 0x1 ;  /* 0x0000000107007836 */ /* 0x000fca0000000000 */
[----:B------:R-:W-:-:S04]  /*8df0*/  ISETP.NE.AND P1, PT, R0, 0xd, PT ;  /* 0x0000000d0000780c */ /* 0x000fc80003f25270 */
[----:B0-----:R-:W-:Y:S02]  /*8e00*/  SEL R4, RZ, 0x1, P1 ;  /* 0x00000001ff047807 */ /* 0x001fe40000800000 */
[----:B------:R-:W-:Y:S02]  /*8e10*/  SEL R3, R0, RZ, P1 ;  /* 0x000000ff00037207 */ /* 0x000fe40000800000 */
[----:B------:R-:W-:Y:S01]  /*8e20*/  LOP3.LUT R0, R11, R4, RZ, 0x3c, !PT ;  /* 0x000000040b007212 */ /* 0x000fe200078e3cff */
[----:B-1----:R-:W-:Y:S06]  /*8e30*/  @!P0 BRA `(.L_x_232) ;  /* 0x0000000400788947 */ /* 0x002fec0003800000 */
.L_x_252:
[----:B------:R-:W-:Y:S01]  /*8e40*/  IMAD R3, R3, 0x8, R2 ;  /* 0x0000000803037824 */ /* 0x000fe200078e0202 */
[----:B------:R-:W-:-:S07]  /*8e50*/  SHF.L.U32 R0, R0, 0x1f, RZ ;  /* 0x0000001f00007819 */ /* 0x000fce00000006ff */
.L_x_233:
[----:B-1----:R1:W2:Y:S02]  /*8e60*/  SYNCS.PHASECHK.TRANS64.TRYWAIT P0, [R3+URZ], R0 ;  /* 0x00000000030075a7 */ /* 0x0022a4000800017f */
[----:B--2---:R-:W-:Y:S05]  /*8e70*/  @!P0 NANOSLEEP.SYNCS 0x989680 ;  /* 0x009896800000895d */ /* 0x004fea0003900000 */
[----:B------:R-:W2:Y:S02]  /*8e80*/  @!P0 SYNCS.PHASECHK.TRANS64 P0, [R3+URZ], R0 ;  /* 0x00000000030085a7 */ /* 0x000ea4000800007f */
[----:B--2---:R-:W-:Y:S05]  /*8e90*/  @!P0 BRA `(.L_x_233) ;  /* 0xfffffffc00f08947 */ /* 0x004fea000383ffff */
.L_x_219:
[----:B------:R-:W-:Y:S05]  /*8ea0*/  BSYNC B0 ;  /* 0x0000000000007941 */ /* 0x000fea0003800000 */
.L_x_218:
[----:B------:R-:W-:Y:S05]  /*8eb0*/  EXIT ;  /* 0x000000000000794d */ /* 0x000fea0003800000 */
.L_x_22:
[----:B----4-:R4:W0:Y:S02]  /*8ec0*/  SYNCS.PHASECHK.TRANS64.TRYWAIT P1, [R3+URZ], R0 ;  /* 0x00000000030075a7 */ /* 0x010824000802017f */
[----:B0-----:R-:W-:Y:S05]  /*8ed0*/  @!P1 NANOSLEEP.SYNCS 0x989680 ;  /* 0x009896800000995d */ /* 0x001fea0003900000 */
[----:B------:R-:W0:Y:S02]  /*8ee0*/  @!P1 SYNCS.PHASECHK.TRANS64 P1, [R3+URZ], R0 ;  /* 0x00000000030095a7 */ /* 0x000e24000802007f */
[----:B0-----:R-:W-:Y:S05]  /*8ef0*/  @!P1 BRA `(.L_x_22) ;  /* 0xfffffffc00f09947 */ /* 0x001fea000383ffff */
[----:B------:R-:W-:Y:S05]  /*8f00*/  BRA `(.L_x_21) ;  /* 0xffffff8400d87947 */ /* 0x000fea000383ffff */
.L_x_27:
[----:B-1----:R1:W3:Y:S02]  /*8f10*/  SYNCS.PHASECHK.TRANS64.TRYWAIT P1, [R5+URZ], R4 ;  /* 0x00000004050075a7 */ /* 0x0022e4000802017f */
[----:B---3--:R-:W-:Y:S05]  /*8f20*/  @!P1 NANOSLEEP.SYNCS 0x989680 ;  /* 0x009896800000995d */ /* 0x008fea0003900000 */
[----:B------:R-:W3:Y:S02]  /*8f30*/  @!P1 SYNCS.PHASECHK.TRANS64 P1, [R5+URZ], R4 ;  /* 0x00000004050095a7 */ /* 0x000ee4000802007f */
[----:B---3--:R-:W-:Y:S05]  /*8f40*/  @!P1 BRA `(.L_x_27) ;  /* 0xfffffffc00f09947 */ /* 0x008fea000383ffff */
[----:B------:R-:W-:Y:S05]  /*8f50*/  BRA `(.L_x_26) ;  /* 0xffffff9000387947 */ /* 0x000fea000383ffff */
.L_x_206:
[----:B------:R-:W-:Y:S01]  /*8f60*/  BSSY B1, `(.L_x_234) ;  /* 0x0000006000017945 */ /* 0x000fe20003800000 */
[----:B------:R-:W-:-:S07]  /*8f70*/  IMAD.MOV.U32 R15, RZ, RZ, -0x1 ;  /* 0xffffffffff0f7424 */ /* 0x000fce00078e00ff */
[----:B------:R-:W-:Y:S05]  /*8f80*/  WARPSYNC.COLLECTIVE R15, `(.L_x_235) ;  /* 0x000000000f0c7348 */ /* 0x000fea0003c00000 */
[----:B------:R-:W-:Y:S02]  /*8f90*/  ELECT P6, UR62, PT ;  /* 0x00000000003e782f */ /* 0x000fe400038c0000 */
[----:B------:R-:W-:Y:S01]  /*8fa0*/  MOV R14, UR62 ;  /* 0x0000003e000e7c02 */ /* 0x000fe20008000f00 */
[----:B------:R-:W-:Y:S10]  /*8fb0*/  ENDCOLLECTIVE ;  /* 0x000000000000791b */ /* 0x000ff40003800000 */
.L_x_235:
[----:B------:R-:W-:Y:S05]  /*8fc0*/  BSYNC B1 ;  /* 0x0000000000017941 */ /* 0x000fea0003800000 */
.L_x_234:
[----:B------:R-:W-:Y:S05]  /*8fd0*/  BRA `(.L_x_236) ;  /* 0xffffffe800f87947 */ /* 0x000fea000383ffff */
.L_x_209:
[----:B-1----:R1:W2:Y:S02]  /*8fe0*/  SYNCS.PHASECHK.TRANS64.TRYWAIT P0, [R23+URZ+0x68], R14 ;  /* 0x0000680e170075a7 */ /* 0x0022a4000800017f */
[----:B--2---:R-:W-:Y:S05]  /*8ff0*/  @!P0 NANOSLEEP.SYNCS 0x989680 ;  /* 0x009896800000895d */ /* 0x004fea0003900000 */
[----:B------:R-:W2:Y:S02]  /*9000*/  @!P0 SYNCS.PHASECHK.TRANS64 P0, [R23+URZ+0x68], R14 ;  /* 0x0000680e170085a7 */ /* 0x000ea4000800007f */
[----:B--2---:R-:W-:Y:S05]  /*9010*/  @!P0 BRA `(.L_x_209) ;  /* 0xfffffffc00f08947 */ /* 0x004fea000383ffff */
[----:B------:R-:W-:Y:S05]  /*9020*/  BRA `(.L_x_237) ;  /* 0xffffffec00347947 */ /* 0x000fea000383ffff */
.L_x_217:
[----:B------:R-:W-:Y:S01]  /*9030*/  BSSY B0, `(.L_x_238) ;  /* 0x0000006000007945 */ /* 0x000fe20003800000 */
[----:B------:R-:W-:-:S07]  /*9040*/  IMAD.MOV.U32 R15, RZ, RZ, -0x1 ;  /* 0xffffffffff0f7424 */ /* 0x000fce00078e00ff */
[----:B------:R-:W-:Y:S05]  /*9050*/  WARPSYNC.COLLECTIVE R15, `(.L_x_239) ;  /* 0x000000000f0c7348 */ /* 0x000fea0003c00000 */
[----:B------:R-:W-:Y:S02]  /*9060*/  ELECT P6, UR62, PT ;  /* 0x00000000003e782f */ /* 0x000fe400038c0000 */
[----:B------:R-:W-:Y:S01]  /*9070*/  MOV R14, UR62 ;  /* 0x0000003e000e7c02 */ /* 0x000fe20008000f00 */
[----:B------:R-:W-:Y:S10]  /*9080*/  ENDCOLLECTIVE ;  /* 0x000000000000791b */ /* 0x000ff40003800000 */
.L_x_239:
[----:B------:R-:W-:Y:S05]  /*9090*/  BSYNC B0 ;  /* 0x0000000000007941 */ /* 0x000fea0003800000 */
.L_x_238:
[----:B------:R-:W-:Y:S05]  /*90a0*/  BRA `(.L_x_240) ;  /* 0xfffffff4008c7947 */ /* 0x000fea000383ffff */
.L_x_221:
[----:B0-----:R0:W1:Y:S02]  /*90b0*/  SYNCS.PHASECHK.TRANS64.TRYWAIT P0, [R7+URZ], R4 ;  /* 0x00000004070075a7 */ /* 0x001064000800017f */
[----:B-1----:R-:W-:Y:S05]  /*90c0*/  @!P0 NANOSLEEP.SYNCS 0x989680 ;  /* 0x009896800000895d */ /* 0x002fea0003900000 */
[----:B------:R-:W1:Y:S02]  /*90d0*/  @!P0 SYNCS.PHASECHK.TRANS64 P0, [R7+URZ], R4 ;  /* 0x00000004070085a7 */ /* 0x000e64000800007f */
[----:B-1----:R-:W-:Y:S05]  /*90e0*/  @!P0 BRA `(.L_x_221) ;  /* 0xfffffffc00f08947 */ /* 0x002fea000383ffff */
[----:B------:R-:W-:Y:S05]  /*90f0*/  BRA `(.L_x_241) ;  /* 0xfffffff400cc7947 */ /* 0x000fea000383ffff */
.L_x_222:
[----:B0-----:R0:W1:Y:S02]  /*9100*/  SYNCS.PHASECHK.TRANS64.TRYWAIT P0, [R8+URZ], R5 ;  /* 0x00000005080075a7 */ /* 0x001064000800017f */
[----:B-1----:R-:W-:Y:S05]  /*9110*/  @!P0 NANOSLEEP.SYNCS 0x989680 ;  /* 0x009896800000895d */ /* 0x002fea0003900000 */
[----:B------:R-:W1:Y:S02]  /*9120*/  @!P0 SYNCS.PHASECHK.TRANS64 P0, [R8+URZ], R5 ;  /* 0x00000005080085a7 */ /* 0x000e64000800007f */
[----:B-1----:R-:W-:Y:S05]  /*9130*/  @!P0 BRA `(.L_x_222) ;  /* 0xfffffffc00f08947 */ /* 0x002fea000383ffff */
[----:B------:R-:W-:Y:S05]  /*9140*/  BRA `(.L_x_242) ;  /* 0xfffffff400dc7947 */ /* 0x000fea000383ffff */
.L_x_223:
[----:B0-----:R0:W1:Y:S02]  /*9150*/  SYNCS.PHASECHK.TRANS64.TRYWAIT P0, [R9+URZ], R4 ;  /* 0x00000004090075a7 */ /* 0x001064000800017f */
[----:B-1----:R-:W-:Y:S05]  /*9160*/  @!P0 NANOSLEEP.SYNCS 0x989680 ;  /* 0x009896800000895d */ /* 0x002fea0003900000 */
[----:B------:R-:W1:Y:S02]  /*9170*/  @!P0 SYNCS.PHASECHK.TRANS64 P0, [R9+URZ], R4 ;  /* 0x00000004090085a7 */ /* 0x000e64000800007f */
[----:B-1----:R-:W-:Y:S05]  /*9180*/  @!P0 BRA `(.L_x_223) ;  /* 0xfffffffc00f08947 */ /* 0x002fea000383ffff */
[----:B------:R-:W-:Y:S05]  /*9190*/  BRA `(.L_x_243) ;  /* 0xfffffff400ec7947 */ /* 0x000fea000383ffff */
.L_x_224:
[----:B0-----:R0:W1:Y:S02]  /*91a0*/  SYNCS.PHASECHK.TRANS64.TRYWAIT P0, [R8+URZ], R5 ;  /* 0x00000005080075a7 */ /* 0x001064000800017f */
[----:B-1----:R-:W-:Y:S05]  /*91b0*/  @!P0 NANOSLEEP.SYNCS 0x989680 ;  /* 0x009896800000895d */ /* 0x002fea0003900000 */
[----:B------:R-:W1:Y:S02]  /*91c0*/  @!P0 SYNCS.PHASECHK.TRANS64 P0, [R8+URZ], R5 ;  /* 0x00000005080085a7 */ /* 0x000e64000800007f */
[----:B-1----:R-:W-:Y:S05]  /*91d0*/  @!P0 BRA `(.L_x_224) ;  /* 0xfffffffc00f08947 */ /* 0x002fea000383ffff */
[----:B------:R-:W-:Y:S05]  /*91e0*/  BRA `(.L_x_244) ;  /* 0xfffffff400fc7947 */ /* 0x000fea000383ffff */
.L_x_225:
[----:B0-----:R0:W1:Y:S02]  /*91f0*/  SYNCS.PHASECHK.TRANS64.TRYWAIT P0, [R9+URZ], R4 ;  /* 0x00000004090075a7 */ /* 0x001064000800017f */
[----:B-1----:R-:W-:Y:S05]  /*9200*/  @!P0 NANOSLEEP.SYNCS 0x989680 ;  /* 0x009896800000895d */ /* 0x002fea0003900000 */
[----:B------:R-:W1:Y:S02]  /*9210*/  @!P0 SYNCS.PHASECHK.TRANS64 P0, [R9+URZ], R4 ;  /* 0x00000004090085a7 */ /* 0x000e64000800007f */
[----:B-1----:R-:W-:Y:S05]  /*9220*/  @!P0 BRA `(.L_x_225) ;  /* 0xfffffffc00f08947 */ /* 0x002fea000383ffff */
[----:B------:R-:W-:Y:S05]  /*9230*/  BRA `(.L_x_245) ;  /* 0xfffffff8000c7947 */ /* 0x000fea000383ffff */
.L_x_226:
[----:B0-----:R0:W1:Y:S02]  /*9240*/  SYNCS.PHASECHK.TRANS64.TRYWAIT P0, [R8+URZ], R5 ;  /* 0x00000005080075a7 */ /* 0x001064000800017f */
[----:B-1----:R-:W-:Y:S05]  /*9250*/  @!P0 NANOSLEEP.SYNCS 0x989680 ;  /* 0x009896800000895d */ /* 0x002fea0003900000 */
[----:B------:R-:W1:Y:S02]  /*9260*/  @!P0 SYNCS.PHASECHK.TRANS64 P0, [R8+URZ], R5 ;  /* 0x00000005080085a7 */ /* 0x000e64000800007f */
[----:B-1----:R-:W-:Y:S05]  /*9270*/  @!P0 BRA `(.L_x_226) ;  /* 0xfffffffc00f08947 */ /* 0x002fea000383ffff */
[----:B------:R-:W-:Y:S05]  /*9280*/  BRA `(.L_x_246) ;  /* 0xfffffff8001c7947 */ /* 0x000fea000383ffff */
.L_x_227:
[----:B0-----:R0:W1:Y:S02]  /*9290*/  SYNCS.PHASECHK.TRANS64.TRYWAIT P0, [R9+URZ], R4 ;  /* 0x00000004090075a7 */ /* 0x001064000800017f */
[----:B-1----:R-:W-:Y:S05]  /*92a0*/  @!P0 NANOSLEEP.SYNCS 0x989680 ;  /* 0x009896800000895d */ /* 0x002fea0003900000 */
[----:B------:R-:W1:Y:S02]  /*92b0*/  @!P0 SYNCS.PHASECHK.TRANS64 P0, [R9+URZ], R4 ;  /* 0x00000004090085a7 */ /* 0x000e64000800007f */
[----:B-1----:R-:W-:Y:S05]  /*92c0*/  @!P0 BRA `(.L_x_227) ;  /* 0xfffffffc00f08947 */ /* 0x002fea000383ffff */
[----:B------:R-:W-:Y:S05]  /*92d0*/  BRA `(.L_x_247) ;  /* 0xfffffff8002c7947 */ /* 0x000fea000383ffff */
.L_x_228:
[----:B0-----:R0:W1:Y:S02]  /*92e0*/  SYNCS.PHASECHK.TRANS64.TRYWAIT P0, [R8+URZ], R5 ;  /* 0x00000005080075a7 */ /* 0x001064000800017f */
[----:B-1----:R-:W-:Y:S05]  /*92f0*/  @!P0 NANOSLEEP.SYNCS 0x989680 ;  /* 0x009896800000895d */ /* 0x002fea0003900000 */
[----:B------:R-:W1:Y:S02]  /*9300*/  @!P0 SYNCS.PHASECHK.TRANS64 P0, [R8+URZ], R5 ;  /* 0x00000005080085a7 */ /* 0x000e64000800007f */
[----:B-1----:R-:W-:Y:S05]  /*9310*/  @!P0 BRA `(.L_x_228) ;  /* 0xfffffffc00f08947 */ /* 0x002fea000383ffff */
[----:B------:R-:W-:Y:S05]  /*9320*/  BRA `(.L_x_248) ;  /* 0xfffffff8003c7947 */ /* 0x000fea000383ffff */
.L_x_229:
[----:B0-----:R0:W1:Y:S02]  /*9330*/  SYNCS.PHASECHK.TRANS64.TRYWAIT P0, [R9+URZ], R4 ;  /* 0x00000004090075a7 */ /* 0x001064000800017f */
[----:B-1----:R-:W-:Y:S05]  /*9340*/  @!P0 NANOSLEEP.SYNCS 0x989680 ;  /* 0x009896800000895d */ /* 0x002fea0003900000 */
[----:B------:R-:W1:Y:S02]  /*9350*/  @!P0 SYNCS.PHASECHK.TRANS64 P0, [R9+URZ], R4 ;  /* 0x00000004090085a7 */ /* 0x000e64000800007f */
[----:B-1----:R-:W-:Y:S05]  /*9360*/  @!P0 BRA `(.L_x_229) ;  /* 0xfffffffc00f08947 */ /* 0x002fea000383ffff */
[----:B------:R-:W-:Y:S05]  /*9370*/  BRA `(.L_x_249) ;  /* 0xfffffff8004c7947 */ /* 0x000fea000383ffff */
.L_x_230:
[----:B0-----:R0:W1:Y:S02]  /*9380*/  SYNCS.PHASECHK.TRANS64.TRYWAIT P0, [R8+URZ], R5 ;  /* 0x00000005080075a7 */ /* 0x001064000800017f */
[----:B-1----:R-:W-:Y:S05]  /*9390*/  @!P0 NANOSLEEP.SYNCS 0x989680 ;  /* 0x009896800000895d */ /* 0x002fea0003900000 */
[----:B------:R-:W1:Y:S02]  /*93a0*/  @!P0 SYNCS.PHASECHK.TRANS64 P0, [R8+URZ], R5 ;  /* 0x00000005080085a7 */ /* 0x000e64000800007f */
[----:B-1----:R-:W-:Y:S05]  /*93b0*/  @!P0 BRA `(.L_x_230) ;  /* 0xfffffffc00f08947 */ /* 0x002fea000383ffff */
[----:B------:R-:W-:Y:S05]  /*93c0*/  BRA `(.L_x_250) ;  /* 0xfffffff8005c7947 */ /* 0x000fea000383ffff */
.L_x_231:
[----:B0-----:R0:W1:Y:S02]  /*93d0*/  SYNCS.PHASECHK.TRANS64.TRYWAIT P0, [R9+URZ], R4 ;  /* 0x00000004090075a7 */ /* 0x001064000800017f */
[----:B-1----:R-:W-:Y:S05]  /*93e0*/  @!P0 NANOSLEEP.SYNCS 0x989680 ;  /* 0x009896800000895d */ /* 0x002fea0003900000 */
[----:B------:R-:W1:Y:S02]  /*93f0*/  @!P0 SYNCS.PHASECHK.TRANS64 P0, [R9+URZ], R4 ;  /* 0x00000004090085a7 */ /* 0x000e64000800007f */
[----:B-1----:R-:W-:Y:S05]  /*9400*/  @!P0 BRA `(.L_x_231) ;  /* 0xfffffffc00f08947 */ /* 0x002fea000383ffff */
[----:B------:R-:W-:Y:S05]  /*9410*/  BRA `(.L_x_251) ;  /* 0xfffffff8006c7947 */ /* 0x000fea000383ffff */
.L_x_232:
[----:B0-----:R0:W1:Y:S02]  /*9420*/  SYNCS.PHASECHK.TRANS64.TRYWAIT P0, [R6+URZ], R5 ;  /* 0x00000005060075a7 */ /* 0x001064000800017f */
[----:B-1----:R-:W-:Y:S05]  /*9430*/  @!P0 NANOSLEEP.SYNCS 0x989680 ;  /* 0x009896800000895d */ /* 0x002fea0003900000 */
[----:B------:R-:W1:Y:S02]  /*9440*/  @!P0 SYNCS.PHASECHK.TRANS64 P0, [R6+URZ], R5 ;  /* 0x00000005060085a7 */ /* 0x000e64000800007f */
[----:B-1----:R-:W-:Y:S05]  /*9450*/  @!P0 BRA `(.L_x_232) ;  /* 0xfffffffc00f08947 */ /* 0x002fea000383ffff */
[----:B------:R-:W-:Y:S05]  /*9460*/  BRA `(.L_x_252) ;  /* 0xfffffff800747947 */ /* 0x000fea000383ffff */
.L_x_253:
[----:B------:R-:W-:-:S00]  /*9470*/  BRA `(.L_x_253) ;  /* 0xfffffffc00fc7947 */ /* 0x000fc0000383ffff */
[----:B------:R-:W-:-:S00]  /*9480*/  NOP ;  /* 0x0000000000007918 */ /* 0x000fc00000000000 */
[----:B------:R-:W-:-:S00]  /*9490*/  NOP ;  /* 0x0000000000007918 */ /* 0x000fc00000000000 */
[----:B------:R-:W-:-:S00]  /*94a0*/  NOP ;  /* 0x0000000000007918 */ /* 0x000fc00000000000 */
[----:B------:R-:W-:-:S00]  /*94b0*/  NOP ;  /* 0x0000000000007918 */ /* 0x000fc00000000000 */
[----:B------:R-:W-:-:S00]  /*94c0*/  NOP ;  /* 0x0000000000007918 */ /* 0x000fc00000000000 */
[----:B------:R-:W-:-:S00]  /*94d0*/  NOP ;  /* 0x0000000000007918 */ /* 0x000fc00000000000 */
[----:B------:R-:W-:-:S00]  /*94e0*/  NOP ;  /* 0x0000000000007918 */ /* 0x000fc00000000000 */
[----:B------:R-:W-:-:S00]  /*94f0*/  NOP ;  /* 0x0000000000007918 */ /* 0x000fc00000000000 */
.L_x_254:


//--------------------- .nv.global.init           --------------------------
	.section	.nv.global.init,"aw",@progbits
.nv.global.init:
	.type		$str$22,@object
	.size		$str$22,($str$23 - $str$22)
$str$22:
        /*0000*/ 	.byte	0x6b, 0x5f, 0x74, 0x69, 0x6c, 0x65, 0x5f, 0x63, 0x6f, 0x75, 0x6e, 0x74, 0x20, 0x3e, 0x3d, 0x20
        /*0010*/ 	.byte	0x31, 0x00
	.type		$str$23,@object
	.size		$str$23,(__unnamed_1 - $str$23)
$str$23:
        /*0012*/ 	.byte	0x2f, 0x74, 0x6d, 0x70, 0x2f, 0x63, 0x75, 0x74, 0x6c, 0x61, 0x73, 0x73, 0x5f, 0x73, 0x77, 0x65
        /*0022*/ 	.byte	0x65, 0x70, 0x5f, 0x73, 0x72, 0x63, 0x2f, 0x69, 0x6e, 0x63, 0x6c, 0x75, 0x64, 0x65, 0x2f, 0x63
        /*0032*/ 	.byte	0x75, 0x74, 0x6c, 0x61, 0x73, 0x73, 0x2f, 0x67, 0x65, 0x6d, 0x6d, 0x2f, 0x63, 0x6f, 0x6c, 0x6c
        /*0042*/ 	.byte	0x65, 0x63, 0x74, 0x69, 0x76, 0x65, 0x2f, 0x73, 0x6d, 0x39, 0x30, 0x5f, 0x6d, 0x6d, 0x61, 0x5f
        /*0052*/ 	.byte	0x74, 0x6d, 0x61, 0x5f, 0x67, 0x6d, 0x6d, 0x61, 0x5f, 0x73, 0x73, 0x5f, 0x77, 0x61, 0x72, 0x70
        /*0062*/ 	.byte	0x73, 0x70, 0x65, 0x63, 0x69, 0x61, 0x6c, 0x69, 0x7a, 0x65, 0x64, 0x2e, 0x68, 0x70, 0x70, 0x00
	.type		__unnamed_1,@object
	.size		__unnamed_1,(.L_0 - __unnamed_1)
__unnamed_1:
        /*0072*/ 	.byte	0x76, 0x6f, 0x69, 0x64, 0x20, 0x63, 0x75, 0x74, 0x6c, 0x61, 0x73, 0x73, 0x3a, 0x3a, 0x67, 0x65
        /* <DEDUP_REMOVED lines=172> */
        /*0b42*/ 	.byte	0x65, 0x6e, 0x74, 0x69, 0x74, 0x79, 0x5d, 0x00
.L_0:


//--------------------- .nv.shared._ZN7cutlass13device_kernelINS_4gemm6kernel13GemmUniversalIN4cute5tupleIJiiiiEEENS1_10collective13CollectiveMmaINS1_34MainloopSm90TmaGmmaWarpSpecializedILi13ENS5_IJNS4_1CILi2EEENSA_ILi1EEESC_EEENS1_35KernelTmaWarpSpecializedCooperativeEEENS5_IJNSA_ILi192EEENSA_ILi80EEENSA_ILi64EEEEEEaNS5_IJlSC_lEEEaSK_NS4_8TiledMMAINS4_8MMA_AtomIJNS4_4SM904GMMA26MMA_64x16x32_S32S8S8_SS_TNEEEENS4_6LayoutISD_NS5_IJSC_NSA_ILi0EEESS_EEEEENS5_IJNS4_10UnderscoreESV_SV_EEEEENS4_13SM90_TMA_LOADENS4_14ComposedLayoutINS4_7SwizzleILi2ELi4ELi3EEENS4_18smem_ptr_flag_bitsILi8EEENSR_INS5_IJNSA_ILi8EEESI_EEENS5_IJSI_SC_EEEEEEEvNS4_8identityENS4_23SM90_TMA_LOAD_MULTICASTES18_vS19_EENS_8epilogue10collective6detail29Sm90TmaWarpSpecializedAdapterINS1D_15DefaultEpilogueIaSK_SK_NS1C_6thread17LinearCombinationIaLi1EiiLNS1H_9ScaleType4KindE0ELNS_15FloatRoundStyleE2EaEENS1_15EpilogueDefaultEEEEEvvEEEEvNT_6ParamsE --------------------------
	.section	.nv.shared._ZN7cutlass13device_kernelINS_4gemm6kernel13GemmUniversalIN4cute5tupleIJiiiiEEENS1_10collective13CollectiveMmaINS1_34MainloopSm90TmaGmmaWarpSpecializedILi13ENS5_IJNS4_1CILi2EEENSA_ILi1EEESC_EEENS1_35KernelTmaWarpSpecializedCooperativeEEENS5_IJNSA_ILi192EEENSA_ILi80EEENSA_ILi64EEEEEEaNS5_IJlSC_lEEEaSK_NS4_8TiledMMAINS4_8MMA_AtomIJNS4_4SM904GMMA26MMA_64x16x32_S32S8S8_SS_TNEEEENS4_6LayoutISD_NS5_IJSC_NSA_ILi0EEESS_EEEEENS5_IJNS4_10UnderscoreESV_SV_EEEEENS4_13SM90_TMA_LOADENS4_14ComposedLayoutINS4_7SwizzleILi2ELi4ELi3EEENS4_18smem_ptr_flag_bitsILi8EEENSR_INS5_IJNSA_ILi8EEESI_EEENS5_IJSI_SC_EEEEEEEvNS4_8identityENS4_23SM90_TMA_LOAD_MULTICASTES18_vS19_EENS_8epilogue10collective6detail29Sm90TmaWarpSpecializedAdapterINS1D_15DefaultEpilogueIaSK_SK_NS1C_6thread17LinearCombinationIaLi1EiiLNS1H_9ScaleType4KindE0ELNS_15FloatRoundStyleE2EaEENS1_15EpilogueDefaultEEEEEvvEEEEvNT_6ParamsE,"aw",@nobits
	.sectionflags	@""
	.align	16
	.zero		1024


//--------------------- .nv.shared.reserved.0     --------------------------
	.section	.nv.shared.reserved.0,"aw",@nobits
	.weak		__nv_reservedSMEM_offset_0_alias
	.size		__nv_reservedSMEM_offset_0_alias, 0, 0
	.other		__nv_reservedSMEM_offset_0_alias,@"STO_CUDA_RESERVED_SHARED STV_DEFAULT"
__nv_reservedSMEM_offset_0_alias:
	.zero		0


//--------------------- .nv.global                --------------------------
	.section	.nv.global,"aw",@nobits
.nv.global:
	.type		_ZN39_INTERNAL_642f0910_4_k_cu_20a545f9_76614cute1_E,@object
	.size		_ZN39_INTERNAL_642f0910_4_k_cu_20a545f9_76614cute1_E,(_ZN39_INTERNAL_642f0910_4_k_cu_20a545f9_76614cuda3std3__45__cpo6cbeginE - _ZN39_INTERNAL_642f0910_4_k_cu_20a545f9_76614cute1_E)
_ZN39_INTERNAL_642f0910_4_k_cu_20a545f9_76614cute1_E:
	.zero		1
	.type		_ZN39_INTERNAL_642f0910_4_k_cu_20a545f9_76614cuda3std3__45__cpo6cbeginE,@object
	.size		_ZN39_INTERNAL_642f0910_4_k_cu_20a545f9_76614cuda3std3__45__cpo6cbeginE,(_ZN39_INTERNAL_642f0910_4_k_cu_20a545f9_76614cuda3std3__48in_placeE - _ZN39_INTERNAL_642f0910_4_k_cu_20a545f9_76614cuda3std3__45__cpo6cbeginE)
_ZN39_INTERNAL_642f0910_4_k_cu_20a545f9_76614cuda3std3__45__cpo6cbeginE:
	.zero		1
	.type		_ZN39_INTERNAL_642f0910_4_k_cu_20a545f9_76614cuda3std3__48in_placeE,@object
	.size		_ZN39_INTERNAL_642f0910_4_k_cu_20a545f9_76614cuda3std3__48in_placeE,(_ZN39_INTERNAL_642f0910_4_k_cu_20a545f9_76614cuda3std6ranges3__45__cpo9iter_moveE - _ZN39_INTERNAL_642f0910_4_k_cu_20a545f9_76614cuda3std3__48in_placeE)
_ZN39_INTERNAL_642f0910_4_k_cu_20a545f9_76614cuda3std3__48in_placeE:
	.zero		1
	.type		_ZN39_INTERNAL_642f0910_4_k_cu_20a545f9_76614cuda3std6ranges3__45__cpo9iter_moveE,@object
	.size		_ZN39_INTERNAL_642f0910_4_k_cu_20a545f9_76614cuda3std6ranges3__45__cpo9iter_moveE,(_ZN39_INTERNAL_642f0910_4_k_cu_20a545f9_76614cuda3std3__45__cpo5beginE - _ZN39_INTERNAL_642f0910_4_k_cu_20a545f9_76614cuda3std6ranges3__45__cpo9iter_moveE)
_ZN39_INTERNAL_642f0910_4_k_cu_20a545f9_76614cuda3std6ranges3__45__cpo9iter_moveE:
	.zero		1
	.type		_ZN39_INTERNAL_642f0910_4_k_cu_20a545f9_76614cuda3std3__45__cpo5beginE,@object
	.size		_ZN39_INTERNAL_642f0910_4_k_cu_20a545f9_76614cuda3std3__45__cpo5beginE,(_ZN39_INTERNAL_642f0910_4_k_cu_20a545f9_76614cuda3std3__441_GLOBAL__N__642f0910_4_k_cu_20a545f9_76616ignoreE - _ZN39_INTERNAL_642f0910_4_k_cu_20a545f9_76614cuda3std3__45__cpo5beginE)
_ZN39_INTERNAL_642f0910_4_k_cu_20a545f9_76614cuda3std3__45__cpo5beginE:
	.zero		1
	.type		_ZN39_INTERNAL_642f0910_4_k_cu_20a545f9_76614cuda3std3__441_GLOBAL__N__642f0910_4_k_cu_20a545f9_76616ignoreE,@object
	.size		_ZN39_INTERNAL_642f0910_4_k_cu_20a545f9_76614cuda3std3__441_GLOBAL__N__642f0910_4_k_cu_20a545f9_76616ignoreE,(_ZN39_INTERNAL_642f0910_4_k_cu_20a545f9_76614cute7productE - _ZN39_INTERNAL_642f0910_4_k_cu_20a545f9_76614cuda3std3__441_GLOBAL__N__642f0910_4_k_cu_20a545f9_76616ignoreE)
_ZN39_INTERNAL_642f0910_4_k_cu_20a545f9_76614cuda3std3__441_GLOBAL__N__642f0910_4_k_cu_20a545f9_76616ignoreE:
	.zero		1
	.type		_ZN39_INTERNAL_642f0910_4_k_cu_20a545f9_76614cute7productE,@object
	.size		_ZN39_INTERNAL_642f0910_4_k_cu_20a545f9_76614cute7productE,(_ZN39_INTERNAL_642f0910_4_k_cu_20a545f9_76614cuda3std3__45__cpo3endE - _ZN39_INTERNAL_642f0910_4_k_cu_20a545f9_76614cute7productE)
_ZN39_INTERNAL_642f0910_4_k_cu_20a545f9_76614cute7productE:
	.zero		1
	.type		_ZN39_INTERNAL_642f0910_4_k_cu_20a545f9_76614cuda3std3__45__cpo3endE,@object
	.size		_ZN39_INTERNAL_642f0910_4_k_cu_20a545f9_76614cuda3std3__45__cpo3endE,(_ZN39_INTERNAL_642f0910_4_k_cu_20a545f9_76614cuda3std3__419piecewise_constructE - _ZN39_INTERNAL_642f0910_4_k_cu_20a545f9_76614cuda3std3__45__cpo3endE)
_ZN39_INTERNAL_642f0910_4_k_cu_20a545f9_76614cuda3std3__45__cpo3endE:
	.zero		1
	.type		_ZN39_INTERNAL_642f0910_4_k_cu_20a545f9_76614cuda3std3__419piecewise_constructE,@object
	.size		_ZN39_INTERNAL_642f0910_4_k_cu_20a545f9_76614cuda3std3__419piecewise_constructE,(_ZN39_INTERNAL_642f0910_4_k_cu_20a545f9_76614cuda3std3__45__cpo4cendE - _ZN39_INTERNAL_642f0910_4_k_cu_20a545f9_76614cuda3std3__419piecewise_constructE)
_ZN39_INTERNAL_642f0910_4_k_cu_20a545f9_76614cuda3std3__419piecewise_constructE:
	.zero		1
	.type		_ZN39_INTERNAL_642f0910_4_k_cu_20a545f9_76614cuda3std3__45__cpo4cendE,@object
	.size		_ZN39_INTERNAL_642f0910_4_k_cu_20a545f9_76614cuda3std3__45__cpo4cendE,(_ZN39_INTERNAL_642f0910_4_k_cu_20a545f9_76614cuda3std6ranges3__45__cpo4swapE - _ZN39_INTERNAL_642f0910_4_k_cu_20a545f9_76614cuda3std3__45__cpo4cendE)
_ZN39_INTERNAL_642f0910_4_k_cu_20a545f9_76614cuda3std3__45__cpo4cendE:
	.zero		1
	.type		_ZN39_INTERNAL_642f0910_4_k_cu_20a545f9_76614cuda3std6ranges3__45__cpo4swapE,@object
	.size		_ZN39_INTERNAL_642f0910_4_k_cu_20a545f9_76614cuda3std6ranges3__45__cpo4swapE,(.L_8 - _ZN39_INTERNAL_642f0910_4_k_cu_20a545f9_76614cuda3std6ranges3__45__cpo4swapE)
_ZN39_INTERNAL_642f0910_4_k_cu_20a545f9_76614cuda3std6ranges3__45__cpo4swapE:
	.zero		1
.L_8:


//--------------------- .nv.constant0._ZN7cutlass13device_kernelINS_4gemm6kernel13GemmUniversalIN4cute5tupleIJiiiiEEENS1_10collective13CollectiveMmaINS1_34MainloopSm90TmaGmmaWarpSpecializedILi13ENS5_IJNS4_1CILi2EEENSA_ILi1EEESC_EEENS1_35KernelTmaWarpSpecializedCooperativeEEENS5_IJNSA_ILi192EEENSA_ILi80EEENSA_ILi64EEEEEEaNS5_IJlSC_lEEEaSK_NS4_8TiledMMAINS4_8MMA_AtomIJNS4_4SM904GMMA26MMA_64x16x32_S32S8S8_SS_TNEEEENS4_6LayoutISD_NS5_IJSC_NSA_ILi0EEESS_EEEEENS5_IJNS4_10UnderscoreESV_SV_EEEEENS4_13SM90_TMA_LOADENS4_14ComposedLayoutINS4_7SwizzleILi2ELi4ELi3EEENS4_18smem_ptr_flag_bitsILi8EEENSR_INS5_IJNSA_ILi8EEESI_EEENS5_IJSI_SC_EEEEEEEvNS4_8identityENS4_23SM90_TMA_LOAD_MULTICASTES18_vS19_EENS_8epilogue10collective6detail29Sm90TmaWarpSpecializedAdapterINS1D_15DefaultEpilogueIaSK_SK_NS1C_6thread17LinearCombinationIaLi1EiiLNS1H_9ScaleType4KindE0ELNS_15FloatRoundStyleE2EaEENS1_15EpilogueDefaultEEEEEvvEEEEvNT_6ParamsE --------------------------
	.section	.nv.constant0._ZN7cutlass13device_kernelINS_4gemm6kernel13GemmUniversalIN4cute5tupleIJiiiiEEENS1_10collective13CollectiveMmaINS1_34MainloopSm90TmaGmmaWarpSpecializedILi13ENS5_IJNS4_1CILi2EEENSA_ILi1EEESC_EEENS1_35KernelTmaWarpSpecializedCooperativeEEENS5_IJNSA_ILi192EEENSA_ILi80EEENSA_ILi64EEEEEEaNS5_IJlSC_lEEEaSK_NS4_8TiledMMAINS4_8MMA_AtomIJNS4_4SM904GMMA26MMA_64x16x32_S32S8S8_SS_TNEEEENS4_6LayoutISD_NS5_IJSC_NSA_ILi0EEESS_EEEEENS5_IJNS4_10UnderscoreESV_SV_EEEEENS4_13SM90_TMA_LOADENS4_14ComposedLayoutINS4_7SwizzleILi2ELi4ELi3EEENS4_18smem_ptr_flag_bitsILi8EEENSR_INS5_IJNSA_ILi8EEESI_EEENS5_IJSI_SC_EEEEEEEvNS4_8identityENS4_23SM90_TMA_LOAD_MULTICASTES18_vS19_EENS_8epilogue10collective6detail29Sm90TmaWarpSpecializedAdapterINS1D_15DefaultEpilogueIaSK_SK_NS1C_6thread17LinearCombinationIaLi1EiiLNS1H_9ScaleType4KindE0ELNS_15FloatRoundStyleE2EaEENS1_15EpilogueDefaultEEEEEvvEEEEvNT_6ParamsE,"a",@progbits
	.sectionflags	@""
	.align	4
.nv.constant0._ZN7cutlass13device_kernelINS_4gemm6kernel13GemmUniversalIN4cute5tupleIJiiiiEEENS1_10collective13CollectiveMmaINS1_34MainloopSm90TmaGmmaWarpSpecializedILi13ENS5_IJNS4_1CILi2EEENSA_ILi1EEESC_EEENS1_35KernelTmaWarpSpecializedCooperativeEEENS5_IJNSA_ILi192EEENSA_ILi80EEENSA_ILi64EEEEEEaNS5_IJlSC_lEEEaSK_NS4_8TiledMMAINS4_8MMA_AtomIJNS4_4SM904GMMA26MMA_64x16x32_S32S8S8_SS_TNEEEENS4_6LayoutISD_NS5_IJSC_NSA_ILi0EEESS_EEEEENS5_IJNS4_10UnderscoreESV_SV_EEEEENS4_13SM90_TMA_LOADENS4_14ComposedLayoutINS4_7SwizzleILi2ELi4ELi3EEENS4_18smem_ptr_flag_bitsILi8EEENSR_INS5_IJNSA_ILi8EEESI_EEENS5_IJSI_SC_EEEEEEEvNS4_8identityENS4_23SM90_TMA_LOAD_MULTICASTES18_vS19_EENS_8epilogue10collective6detail29Sm90TmaWarpSpecializedAdapterINS1D_15DefaultEpilogueIaSK_SK_NS1C_6thread17LinearCombinationIaLi1EiiLNS1H_9ScaleType4KindE0ELNS_15FloatRoundStyleE2EaEENS1_15EpilogueDefaultEEEEEvvEEEEvNT_6ParamsE:
	.zero		1664


//--------------------- SYMBOLS --------------------------

	.type		.nv.reservedSmem.offset0,@object
	.size		.nv.reservedSmem.offset0,0x4
	.type		__assertfail,@function
